//
// Generated by NVIDIA NVVM Compiler
//
// Compiler Build ID: CL-36424714
// Cuda compilation tools, release 13.0, V13.0.88
// Based on NVVM 20.0.0
//

.version 9.0
.target sm_100
.address_size 64

	// .globl	_Z19cropResizeCHWKernelPKfiiiS0_iiiPfi

.visible .entry _Z19cropResizeCHWKernelPKfiiiS0_iiiPfi(
	.param .u64 .ptr .align 1 _Z19cropResizeCHWKernelPKfiiiS0_iiiPfi_param_0,
	.param .u32 _Z19cropResizeCHWKernelPKfiiiS0_iiiPfi_param_1,
	.param .u32 _Z19cropResizeCHWKernelPKfiiiS0_iiiPfi_param_2,
	.param .u32 _Z19cropResizeCHWKernelPKfiiiS0_iiiPfi_param_3,
	.param .u64 .ptr .align 1 _Z19cropResizeCHWKernelPKfiiiS0_iiiPfi_param_4,
	.param .u32 _Z19cropResizeCHWKernelPKfiiiS0_iiiPfi_param_5,
	.param .u32 _Z19cropResizeCHWKernelPKfiiiS0_iiiPfi_param_6,
	.param .u32 _Z19cropResizeCHWKernelPKfiiiS0_iiiPfi_param_7,
	.param .u64 .ptr .align 1 _Z19cropResizeCHWKernelPKfiiiS0_iiiPfi_param_8,
	.param .u32 _Z19cropResizeCHWKernelPKfiiiS0_iiiPfi_param_9
)
{
	.reg .pred 	%p<37>;
	.reg .b32 	%r<118>;
	.reg .b32 	%f<133>;
	.reg .b64 	%rd<73>;
	.reg .b64 	%fd<15>;

	ld.param.u64 	%rd10, [_Z19cropResizeCHWKernelPKfiiiS0_iiiPfi_param_0];
	ld.param.u32 	%r18, [_Z19cropResizeCHWKernelPKfiiiS0_iiiPfi_param_1];
	ld.param.u32 	%r19, [_Z19cropResizeCHWKernelPKfiiiS0_iiiPfi_param_2];
	ld.param.u32 	%r20, [_Z19cropResizeCHWKernelPKfiiiS0_iiiPfi_param_3];
	ld.param.u64 	%rd11, [_Z19cropResizeCHWKernelPKfiiiS0_iiiPfi_param_4];
	ld.param.u32 	%r21, [_Z19cropResizeCHWKernelPKfiiiS0_iiiPfi_param_5];
	ld.param.u32 	%r22, [_Z19cropResizeCHWKernelPKfiiiS0_iiiPfi_param_6];
	ld.param.u32 	%r23, [_Z19cropResizeCHWKernelPKfiiiS0_iiiPfi_param_7];
	ld.param.u64 	%rd12, [_Z19cropResizeCHWKernelPKfiiiS0_iiiPfi_param_8];
	ld.param.u32 	%r24, [_Z19cropResizeCHWKernelPKfiiiS0_iiiPfi_param_9];
	cvta.to.global.u64 	%rd1, %rd12;
	cvta.to.global.u64 	%rd2, %rd10;
	cvta.to.global.u64 	%rd3, %rd11;
	mov.u32 	%r25, %tid.x;
	mov.u32 	%r26, %ctaid.x;
	mov.u32 	%r1, %ntid.x;
	mad.lo.s32 	%r115, %r26, %r1, %r25;
	setp.ge.s32 	%p1, %r115, %r24;
	@%p1 bra 	$L__BB0_32;
	setp.lt.s32 	%p2, %r23, 2;
	add.s32 	%r27, %r19, -1;
	cvt.rn.f32.s32 	%f1, %r27;
	add.s32 	%r28, %r23, -1;
	cvt.rn.f32.u32 	%f2, %r28;
	add.s32 	%r29, %r18, -1;
	cvt.rn.f32.s32 	%f3, %r29;
	add.s32 	%r30, %r22, -1;
	cvt.rn.f32.u32 	%f4, %r30;
	cvt.rn.f64.s32 	%fd1, %r27;
	cvt.rn.f64.s32 	%fd2, %r29;
	mov.u32 	%r31, %nctaid.x;
	mul.lo.s32 	%r3, %r1, %r31;
	@%p2 bra 	$L__BB0_17;
	setp.gt.s32 	%p20, %r22, 1;
	@%p20 bra 	$L__BB0_3;
	bra.uni 	$L__BB0_10;
$L__BB0_3:
	div.s32 	%r5, %r115, %r22;
	div.s32 	%r6, %r5, %r23;
	div.s32 	%r93, %r6, %r20;
	shl.b32 	%r94, %r93, 2;
	mul.wide.s32 	%rd58, %r94, 4;
	add.s64 	%rd4, %rd3, %rd58;
	ld.global.f32 	%f5, [%rd4+4];
	div.s32 	%r95, %r93, %r21;
	setp.ne.s32 	%p29, %r95, 0;
	@%p29 bra 	$L__BB0_9;
	ld.global.f32 	%f101, [%rd4+12];
	ld.global.f32 	%f102, [%rd4+8];
	ld.global.f32 	%f103, [%rd4];
	sub.f32 	%f104, %f102, %f103;
	mul.f32 	%f105, %f104, %f1;
	div.rn.f32 	%f106, %f105, %f2;
	sub.f32 	%f107, %f101, %f5;
	mul.f32 	%f6, %f107, %f3;
	rem.s32 	%r96, %r5, %r23;
	cvt.rn.f32.s32 	%f108, %r96;
	mul.f32 	%f109, %f106, %f108;
	fma.rn.f32 	%f110, %f103, %f1, %f109;
	setp.lt.f32 	%p30, %f110, 0f00000000;
	setp.gt.f32 	%p31, %f110, %f1;
	or.pred  	%p32, %p30, %p31;
	@%p32 bra 	$L__BB0_8;
	rem.s32 	%r97, %r115, %r22;
	cvt.rn.f32.s32 	%f111, %r97;
	div.rn.f32 	%f112, %f6, %f4;
	mul.f32 	%f113, %f112, %f111;
	fma.rn.f32 	%f114, %f5, %f3, %f113;
	setp.lt.f32 	%p33, %f114, 0f00000000;
	setp.gt.f32 	%p34, %f114, %f3;
	or.pred  	%p35, %p33, %p34;
	@%p35 bra 	$L__BB0_7;
	cvt.rmi.f32.f32 	%f115, %f110;
	cvt.rzi.s32.f32 	%r98, %f115;
	cvt.rpi.f32.f32 	%f116, %f110;
	cvt.rzi.s32.f32 	%r99, %f116;
	cvt.rn.f32.s32 	%f117, %r98;
	sub.f32 	%f118, %f110, %f117;
	cvt.rmi.f32.f32 	%f119, %f114;
	cvt.rzi.s32.f32 	%r100, %f119;
	cvt.rpi.f32.f32 	%f120, %f114;
	cvt.rzi.s32.f32 	%r101, %f120;
	cvt.rn.f32.s32 	%f121, %r100;
	sub.f32 	%f122, %f114, %f121;
	rem.s32 	%r102, %r6, %r20;
	mul.lo.s32 	%r103, %r102, %r19;
	add.s32 	%r104, %r98, %r103;
	mul.lo.s32 	%r105, %r104, %r18;
	add.s32 	%r106, %r100, %r105;
	mul.wide.s32 	%rd59, %r106, 4;
	add.s64 	%rd60, %rd2, %rd59;
	ld.global.f32 	%f123, [%rd60];
	add.s32 	%r107, %r101, %r105;
	mul.wide.s32 	%rd61, %r107, 4;
	add.s64 	%rd62, %rd2, %rd61;
	ld.global.f32 	%f124, [%rd62];
	add.s32 	%r108, %r99, %r103;
	mul.lo.s32 	%r109, %r108, %r18;
	add.s32 	%r110, %r100, %r109;
	mul.wide.s32 	%rd63, %r110, 4;
	add.s64 	%rd64, %rd2, %rd63;
	ld.global.f32 	%f125, [%rd64];
	add.s32 	%r111, %r101, %r109;
	mul.wide.s32 	%rd65, %r111, 4;
	add.s64 	%rd66, %rd2, %rd65;
	ld.global.f32 	%f126, [%rd66];
	sub.f32 	%f127, %f124, %f123;
	fma.rn.f32 	%f128, %f122, %f127, %f123;
	sub.f32 	%f129, %f126, %f125;
	fma.rn.f32 	%f130, %f122, %f129, %f125;
	sub.f32 	%f131, %f130, %f128;
	fma.rn.f32 	%f132, %f118, %f131, %f128;
	mul.wide.s32 	%rd67, %r115, 4;
	add.s64 	%rd68, %rd1, %rd67;
	st.global.f32 	[%rd68], %f132;
	bra.uni 	$L__BB0_9;
$L__BB0_7:
	mul.wide.s32 	%rd69, %r115, 4;
	add.s64 	%rd70, %rd1, %rd69;
	mov.b32 	%r112, 0;
	st.global.u32 	[%rd70], %r112;
	bra.uni 	$L__BB0_9;
$L__BB0_8:
	mul.wide.s32 	%rd71, %r115, 4;
	add.s64 	%rd72, %rd1, %rd71;
	mov.b32 	%r113, 0;
	st.global.u32 	[%rd72], %r113;
$L__BB0_9:
	add.s32 	%r115, %r115, %r3;
	setp.lt.s32 	%p36, %r115, %r24;
	@%p36 bra 	$L__BB0_3;
	bra.uni 	$L__BB0_32;
$L__BB0_10:
	div.s32 	%r9, %r115, %r22;
	div.s32 	%r10, %r9, %r23;
	div.s32 	%r73, %r10, %r20;
	shl.b32 	%r74, %r73, 2;
	cvt.s64.s32 	%rd5, %r74;
	div.s32 	%r75, %r73, %r21;
	setp.ne.s32 	%p21, %r75, 0;
	@%p21 bra 	$L__BB0_16;
	shl.b64 	%rd43, %rd5, 2;
	add.s64 	%rd6, %rd3, %rd43;
	ld.global.f32 	%f71, [%rd6+8];
	ld.global.f32 	%f72, [%rd6];
	sub.f32 	%f73, %f71, %f72;
	mul.f32 	%f74, %f73, %f1;
	div.rn.f32 	%f75, %f74, %f2;
	rem.s32 	%r76, %r9, %r23;
	cvt.rn.f32.s32 	%f76, %r76;
	mul.f32 	%f77, %f75, %f76;
	fma.rn.f32 	%f78, %f72, %f1, %f77;
	setp.lt.f32 	%p22, %f78, 0f00000000;
	setp.gt.f32 	%p23, %f78, %f1;
	or.pred  	%p24, %p22, %p23;
	@%p24 bra 	$L__BB0_15;
	ld.global.f32 	%f79, [%rd6+4];
	ld.global.f32 	%f80, [%rd6+12];
	add.f32 	%f81, %f79, %f80;
	cvt.f64.f32 	%fd12, %f81;
	mul.f64 	%fd13, %fd12, 0d3FE0000000000000;
	mul.f64 	%fd14, %fd13, %fd2;
	cvt.rn.f32.f64 	%f82, %fd14;
	setp.lt.f32 	%p25, %f82, 0f00000000;
	setp.gt.f32 	%p26, %f82, %f3;
	or.pred  	%p27, %p25, %p26;
	@%p27 bra 	$L__BB0_14;
	cvt.rmi.f32.f32 	%f83, %f78;
	cvt.rzi.s32.f32 	%r77, %f83;
	cvt.rpi.f32.f32 	%f84, %f78;
	cvt.rzi.s32.f32 	%r78, %f84;
	cvt.rn.f32.s32 	%f85, %r77;
	sub.f32 	%f86, %f78, %f85;
	cvt.rmi.f32.f32 	%f87, %f82;
	cvt.rzi.s32.f32 	%r79, %f87;
	cvt.rpi.f32.f32 	%f88, %f82;
	cvt.rzi.s32.f32 	%r80, %f88;
	cvt.rn.f32.s32 	%f89, %r79;
	sub.f32 	%f90, %f82, %f89;
	rem.s32 	%r81, %r10, %r20;
	mul.lo.s32 	%r82, %r81, %r19;
	add.s32 	%r83, %r77, %r82;
	mul.lo.s32 	%r84, %r83, %r18;
	add.s32 	%r85, %r79, %r84;
	mul.wide.s32 	%rd44, %r85, 4;
	add.s64 	%rd45, %rd2, %rd44;
	ld.global.f32 	%f91, [%rd45];
	add.s32 	%r86, %r80, %r84;
	mul.wide.s32 	%rd46, %r86, 4;
	add.s64 	%rd47, %rd2, %rd46;
	ld.global.f32 	%f92, [%rd47];
	add.s32 	%r87, %r78, %r82;
	mul.lo.s32 	%r88, %r87, %r18;
	add.s32 	%r89, %r79, %r88;
	mul.wide.s32 	%rd48, %r89, 4;
	add.s64 	%rd49, %rd2, %rd48;
	ld.global.f32 	%f93, [%rd49];
	add.s32 	%r90, %r80, %r88;
	mul.wide.s32 	%rd50, %r90, 4;
	add.s64 	%rd51, %rd2, %rd50;
	ld.global.f32 	%f94, [%rd51];
	sub.f32 	%f95, %f92, %f91;
	fma.rn.f32 	%f96, %f90, %f95, %f91;
	sub.f32 	%f97, %f94, %f93;
	fma.rn.f32 	%f98, %f90, %f97, %f93;
	sub.f32 	%f99, %f98, %f96;
	fma.rn.f32 	%f100, %f86, %f99, %f96;
	mul.wide.s32 	%rd52, %r115, 4;
	add.s64 	%rd53, %rd1, %rd52;
	st.global.f32 	[%rd53], %f100;
	bra.uni 	$L__BB0_16;
$L__BB0_14:
	mul.wide.s32 	%rd54, %r115, 4;
	add.s64 	%rd55, %rd1, %rd54;
	mov.b32 	%r91, 0;
	st.global.u32 	[%rd55], %r91;
	bra.uni 	$L__BB0_16;
$L__BB0_15:
	mul.wide.s32 	%rd56, %r115, 4;
	add.s64 	%rd57, %rd1, %rd56;
	mov.b32 	%r92, 0;
	st.global.u32 	[%rd57], %r92;
$L__BB0_16:
	add.s32 	%r115, %r115, %r3;
	setp.lt.s32 	%p28, %r115, %r24;
	@%p28 bra 	$L__BB0_10;
	bra.uni 	$L__BB0_32;
$L__BB0_17:
	setp.gt.s32 	%p3, %r22, 1;
	@%p3 bra 	$L__BB0_18;
	bra.uni 	$L__BB0_25;
$L__BB0_18:
	div.s32 	%r52, %r115, %r22;
	div.s32 	%r13, %r52, %r23;
	div.s32 	%r53, %r13, %r20;
	shl.b32 	%r54, %r53, 2;
	mul.wide.s32 	%rd28, %r54, 4;
	add.s64 	%rd7, %rd3, %rd28;
	ld.global.f32 	%f11, [%rd7+4];
	div.s32 	%r55, %r53, %r21;
	setp.ne.s32 	%p12, %r55, 0;
	@%p12 bra 	$L__BB0_24;
	ld.global.f32 	%f43, [%rd7+12];
	ld.global.f32 	%f44, [%rd7+8];
	ld.global.f32 	%f45, [%rd7];
	sub.f32 	%f46, %f43, %f11;
	mul.f32 	%f12, %f46, %f3;
	add.f32 	%f47, %f45, %f44;
	cvt.f64.f32 	%fd9, %f47;
	mul.f64 	%fd10, %fd9, 0d3FE0000000000000;
	mul.f64 	%fd11, %fd10, %fd1;
	cvt.rn.f32.f64 	%f48, %fd11;
	setp.lt.f32 	%p13, %f48, 0f00000000;
	setp.gt.f32 	%p14, %f48, %f1;
	or.pred  	%p15, %p13, %p14;
	@%p15 bra 	$L__BB0_23;
	rem.s32 	%r56, %r115, %r22;
	cvt.rn.f32.s32 	%f49, %r56;
	div.rn.f32 	%f50, %f12, %f4;
	mul.f32 	%f51, %f50, %f49;
	fma.rn.f32 	%f52, %f11, %f3, %f51;
	setp.lt.f32 	%p16, %f52, 0f00000000;
	setp.gt.f32 	%p17, %f52, %f3;
	or.pred  	%p18, %p16, %p17;
	@%p18 bra 	$L__BB0_22;
	cvt.rmi.f32.f32 	%f53, %f48;
	cvt.rzi.s32.f32 	%r57, %f53;
	cvt.rpi.f32.f32 	%f54, %f48;
	cvt.rzi.s32.f32 	%r58, %f54;
	cvt.rn.f32.s32 	%f55, %r57;
	sub.f32 	%f56, %f48, %f55;
	cvt.rmi.f32.f32 	%f57, %f52;
	cvt.rzi.s32.f32 	%r59, %f57;
	cvt.rpi.f32.f32 	%f58, %f52;
	cvt.rzi.s32.f32 	%r60, %f58;
	cvt.rn.f32.s32 	%f59, %r59;
	sub.f32 	%f60, %f52, %f59;
	rem.s32 	%r61, %r13, %r20;
	mul.lo.s32 	%r62, %r61, %r19;
	add.s32 	%r63, %r57, %r62;
	mul.lo.s32 	%r64, %r63, %r18;
	add.s32 	%r65, %r59, %r64;
	mul.wide.s32 	%rd29, %r65, 4;
	add.s64 	%rd30, %rd2, %rd29;
	ld.global.f32 	%f61, [%rd30];
	add.s32 	%r66, %r60, %r64;
	mul.wide.s32 	%rd31, %r66, 4;
	add.s64 	%rd32, %rd2, %rd31;
	ld.global.f32 	%f62, [%rd32];
	add.s32 	%r67, %r58, %r62;
	mul.lo.s32 	%r68, %r67, %r18;
	add.s32 	%r69, %r59, %r68;
	mul.wide.s32 	%rd33, %r69, 4;
	add.s64 	%rd34, %rd2, %rd33;
	ld.global.f32 	%f63, [%rd34];
	add.s32 	%r70, %r60, %r68;
	mul.wide.s32 	%rd35, %r70, 4;
	add.s64 	%rd36, %rd2, %rd35;
	ld.global.f32 	%f64, [%rd36];
	sub.f32 	%f65, %f62, %f61;
	fma.rn.f32 	%f66, %f60, %f65, %f61;
	sub.f32 	%f67, %f64, %f63;
	fma.rn.f32 	%f68, %f60, %f67, %f63;
	sub.f32 	%f69, %f68, %f66;
	fma.rn.f32 	%f70, %f56, %f69, %f66;
	mul.wide.s32 	%rd37, %r115, 4;
	add.s64 	%rd38, %rd1, %rd37;
	st.global.f32 	[%rd38], %f70;
	bra.uni 	$L__BB0_24;
$L__BB0_22:
	mul.wide.s32 	%rd39, %r115, 4;
	add.s64 	%rd40, %rd1, %rd39;
	mov.b32 	%r71, 0;
	st.global.u32 	[%rd40], %r71;
	bra.uni 	$L__BB0_24;
$L__BB0_23:
	mul.wide.s32 	%rd41, %r115, 4;
	add.s64 	%rd42, %rd1, %rd41;
	mov.b32 	%r72, 0;
	st.global.u32 	[%rd42], %r72;
$L__BB0_24:
	add.s32 	%r115, %r115, %r3;
	setp.lt.s32 	%p19, %r115, %r24;
	@%p19 bra 	$L__BB0_18;
	bra.uni 	$L__BB0_32;
$L__BB0_25:
	div.s32 	%r32, %r115, %r22;
	div.s32 	%r16, %r32, %r23;
	div.s32 	%r33, %r16, %r20;
	shl.b32 	%r34, %r33, 2;
	cvt.s64.s32 	%rd8, %r34;
	div.s32 	%r35, %r33, %r21;
	setp.ne.s32 	%p4, %r35, 0;
	@%p4 bra 	$L__BB0_31;
	shl.b64 	%rd13, %rd8, 2;
	add.s64 	%rd9, %rd3, %rd13;
	ld.global.f32 	%f17, [%rd9+8];
	ld.global.f32 	%f18, [%rd9];
	add.f32 	%f19, %f18, %f17;
	cvt.f64.f32 	%fd3, %f19;
	mul.f64 	%fd4, %fd3, 0d3FE0000000000000;
	mul.f64 	%fd5, %fd4, %fd1;
	cvt.rn.f32.f64 	%f20, %fd5;
	setp.geu.f32 	%p5, %f20, 0f00000000;
	setp.leu.f32 	%p6, %f20, %f1;
	and.pred  	%p7, %p5, %p6;
	@%p7 bra 	$L__BB0_28;
	mul.wide.s32 	%rd26, %r115, 4;
	add.s64 	%rd27, %rd1, %rd26;
	mov.b32 	%r51, 0;
	st.global.u32 	[%rd27], %r51;
	bra.uni 	$L__BB0_31;
$L__BB0_28:
	ld.global.f32 	%f21, [%rd9+4];
	ld.global.f32 	%f22, [%rd9+12];
	add.f32 	%f23, %f21, %f22;
	cvt.f64.f32 	%fd6, %f23;
	mul.f64 	%fd7, %fd6, 0d3FE0000000000000;
	mul.f64 	%fd8, %fd7, %fd2;
	cvt.rn.f32.f64 	%f24, %fd8;
	setp.geu.f32 	%p8, %f24, 0f00000000;
	setp.leu.f32 	%p9, %f24, %f3;
	and.pred  	%p10, %p8, %p9;
	@%p10 bra 	$L__BB0_30;
	mul.wide.s32 	%rd24, %r115, 4;
	add.s64 	%rd25, %rd1, %rd24;
	mov.b32 	%r50, 0;
	st.global.u32 	[%rd25], %r50;
	bra.uni 	$L__BB0_31;
$L__BB0_30:
	cvt.rmi.f32.f32 	%f25, %f20;
	cvt.rzi.s32.f32 	%r36, %f25;
	cvt.rpi.f32.f32 	%f26, %f20;
	cvt.rzi.s32.f32 	%r37, %f26;
	cvt.rn.f32.s32 	%f27, %r36;
	sub.f32 	%f28, %f20, %f27;
	cvt.rmi.f32.f32 	%f29, %f24;
	cvt.rzi.s32.f32 	%r38, %f29;
	cvt.rpi.f32.f32 	%f30, %f24;
	cvt.rzi.s32.f32 	%r39, %f30;
	cvt.rn.f32.s32 	%f31, %r38;
	sub.f32 	%f32, %f24, %f31;
	rem.s32 	%r40, %r16, %r20;
	mul.lo.s32 	%r41, %r40, %r19;
	add.s32 	%r42, %r36, %r41;
	mul.lo.s32 	%r43, %r42, %r18;
	add.s32 	%r44, %r38, %r43;
	mul.wide.s32 	%rd14, %r44, 4;
	add.s64 	%rd15, %rd2, %rd14;
	ld.global.f32 	%f33, [%rd15];
	add.s32 	%r45, %r39, %r43;
	mul.wide.s32 	%rd16, %r45, 4;
	add.s64 	%rd17, %rd2, %rd16;
	ld.global.f32 	%f34, [%rd17];
	add.s32 	%r46, %r37, %r41;
	mul.lo.s32 	%r47, %r46, %r18;
	add.s32 	%r48, %r38, %r47;
	mul.wide.s32 	%rd18, %r48, 4;
	add.s64 	%rd19, %rd2, %rd18;
	ld.global.f32 	%f35, [%rd19];
	add.s32 	%r49, %r39, %r47;
	mul.wide.s32 	%rd20, %r49, 4;
	add.s64 	%rd21, %rd2, %rd20;
	ld.global.f32 	%f36, [%rd21];
	sub.f32 	%f37, %f34, %f33;
	fma.rn.f32 	%f38, %f32, %f37, %f33;
	sub.f32 	%f39, %f36, %f35;
	fma.rn.f32 	%f40, %f32, %f39, %f35;
	sub.f32 	%f41, %f40, %f38;
	fma.rn.f32 	%f42, %f28, %f41, %f38;
	mul.wide.s32 	%rd22, %r115, 4;
	add.s64 	%rd23, %rd1, %rd22;
	st.global.f32 	[%rd23], %f42;
$L__BB0_31:
	add.s32 	%r115, %r115, %r3;
	setp.lt.s32 	%p11, %r115, %r24;
	@%p11 bra 	$L__BB0_25;
$L__BB0_32:
	ret;

}
	// .globl	_Z19cropResizeHWCKernelPKfiiiS0_iiiPfi
.visible .entry _Z19cropResizeHWCKernelPKfiiiS0_iiiPfi(
	.param .u64 .ptr .align 1 _Z19cropResizeHWCKernelPKfiiiS0_iiiPfi_param_0,
	.param .u32 _Z19cropResizeHWCKernelPKfiiiS0_iiiPfi_param_1,
	.param .u32 _Z19cropResizeHWCKernelPKfiiiS0_iiiPfi_param_2,
	.param .u32 _Z19cropResizeHWCKernelPKfiiiS0_iiiPfi_param_3,
	.param .u64 .ptr .align 1 _Z19cropResizeHWCKernelPKfiiiS0_iiiPfi_param_4,
	.param .u32 _Z19cropResizeHWCKernelPKfiiiS0_iiiPfi_param_5,
	.param .u32 _Z19cropResizeHWCKernelPKfiiiS0_iiiPfi_param_6,
	.param .u32 _Z19cropResizeHWCKernelPKfiiiS0_iiiPfi_param_7,
	.param .u64 .ptr .align 1 _Z19cropResizeHWCKernelPKfiiiS0_iiiPfi_param_8,
	.param .u32 _Z19cropResizeHWCKernelPKfiiiS0_iiiPfi_param_9
)
{
	.reg .pred 	%p<37>;
	.reg .b32 	%r<122>;
	.reg .b32 	%f<133>;
	.reg .b64 	%rd<73>;
	.reg .b64 	%fd<15>;

	ld.param.u64 	%rd10, [_Z19cropResizeHWCKernelPKfiiiS0_iiiPfi_param_0];
	ld.param.u32 	%r16, [_Z19cropResizeHWCKernelPKfiiiS0_iiiPfi_param_1];
	ld.param.u32 	%r17, [_Z19cropResizeHWCKernelPKfiiiS0_iiiPfi_param_2];
	ld.param.u32 	%r18, [_Z19cropResizeHWCKernelPKfiiiS0_iiiPfi_param_3];
	ld.param.u64 	%rd11, [_Z19cropResizeHWCKernelPKfiiiS0_iiiPfi_param_4];
	ld.param.u32 	%r19, [_Z19cropResizeHWCKernelPKfiiiS0_iiiPfi_param_5];
	ld.param.u32 	%r20, [_Z19cropResizeHWCKernelPKfiiiS0_iiiPfi_param_6];
	ld.param.u32 	%r21, [_Z19cropResizeHWCKernelPKfiiiS0_iiiPfi_param_7];
	ld.param.u64 	%rd12, [_Z19cropResizeHWCKernelPKfiiiS0_iiiPfi_param_8];
	ld.param.u32 	%r22, [_Z19cropResizeHWCKernelPKfiiiS0_iiiPfi_param_9];
	cvta.to.global.u64 	%rd1, %rd12;
	cvta.to.global.u64 	%rd2, %rd10;
	cvta.to.global.u64 	%rd3, %rd11;
	mov.u32 	%r23, %tid.x;
	mov.u32 	%r24, %ctaid.x;
	mov.u32 	%r1, %ntid.x;
	mad.lo.s32 	%r119, %r24, %r1, %r23;
	setp.ge.s32 	%p1, %r119, %r22;
	@%p1 bra 	$L__BB1_32;
	setp.lt.s32 	%p2, %r21, 2;
	add.s32 	%r25, %r17, -1;
	cvt.rn.f32.s32 	%f1, %r25;
	add.s32 	%r26, %r21, -1;
	cvt.rn.f32.u32 	%f2, %r26;
	add.s32 	%r27, %r16, -1;
	cvt.rn.f32.s32 	%f3, %r27;
	add.s32 	%r28, %r20, -1;
	cvt.rn.f32.u32 	%f4, %r28;
	cvt.rn.f64.s32 	%fd1, %r25;
	cvt.rn.f64.s32 	%fd2, %r27;
	mov.u32 	%r29, %nctaid.x;
	mul.lo.s32 	%r3, %r1, %r29;
	@%p2 bra 	$L__BB1_17;
	setp.gt.s32 	%p20, %r20, 1;
	@%p20 bra 	$L__BB1_3;
	bra.uni 	$L__BB1_10;
$L__BB1_3:
	div.s32 	%r5, %r119, %r18;
	div.s32 	%r6, %r5, %r20;
	div.s32 	%r96, %r6, %r21;
	shl.b32 	%r97, %r96, 2;
	mul.wide.s32 	%rd58, %r97, 4;
	add.s64 	%rd4, %rd3, %rd58;
	ld.global.f32 	%f5, [%rd4+4];
	div.s32 	%r98, %r96, %r19;
	setp.ne.s32 	%p29, %r98, 0;
	@%p29 bra 	$L__BB1_9;
	ld.global.f32 	%f101, [%rd4+12];
	ld.global.f32 	%f102, [%rd4+8];
	ld.global.f32 	%f103, [%rd4];
	sub.f32 	%f104, %f102, %f103;
	mul.f32 	%f105, %f104, %f1;
	div.rn.f32 	%f106, %f105, %f2;
	sub.f32 	%f107, %f101, %f5;
	mul.f32 	%f6, %f107, %f3;
	rem.s32 	%r99, %r6, %r21;
	cvt.rn.f32.s32 	%f108, %r99;
	mul.f32 	%f109, %f106, %f108;
	fma.rn.f32 	%f110, %f103, %f1, %f109;
	setp.lt.f32 	%p30, %f110, 0f00000000;
	setp.gt.f32 	%p31, %f110, %f1;
	or.pred  	%p32, %p30, %p31;
	@%p32 bra 	$L__BB1_8;
	rem.s32 	%r100, %r5, %r20;
	cvt.rn.f32.s32 	%f111, %r100;
	div.rn.f32 	%f112, %f6, %f4;
	mul.f32 	%f113, %f112, %f111;
	fma.rn.f32 	%f114, %f5, %f3, %f113;
	setp.lt.f32 	%p33, %f114, 0f00000000;
	setp.gt.f32 	%p34, %f114, %f3;
	or.pred  	%p35, %p33, %p34;
	@%p35 bra 	$L__BB1_7;
	rem.s32 	%r101, %r119, %r18;
	cvt.rmi.f32.f32 	%f115, %f110;
	cvt.rzi.s32.f32 	%r102, %f115;
	cvt.rpi.f32.f32 	%f116, %f110;
	cvt.rzi.s32.f32 	%r103, %f116;
	cvt.rn.f32.s32 	%f117, %r102;
	sub.f32 	%f118, %f110, %f117;
	cvt.rmi.f32.f32 	%f119, %f114;
	cvt.rzi.s32.f32 	%r104, %f119;
	cvt.rpi.f32.f32 	%f120, %f114;
	cvt.rzi.s32.f32 	%r105, %f120;
	cvt.rn.f32.s32 	%f121, %r104;
	sub.f32 	%f122, %f114, %f121;
	mul.lo.s32 	%r106, %r102, %r16;
	add.s32 	%r107, %r104, %r106;
	mad.lo.s32 	%r108, %r107, %r18, %r101;
	mul.wide.s32 	%rd59, %r108, 4;
	add.s64 	%rd60, %rd2, %rd59;
	ld.global.f32 	%f123, [%rd60];
	add.s32 	%r109, %r105, %r106;
	mad.lo.s32 	%r110, %r109, %r18, %r101;
	mul.wide.s32 	%rd61, %r110, 4;
	add.s64 	%rd62, %rd2, %rd61;
	ld.global.f32 	%f124, [%rd62];
	mul.lo.s32 	%r111, %r103, %r16;
	add.s32 	%r112, %r104, %r111;
	mad.lo.s32 	%r113, %r112, %r18, %r101;
	mul.wide.s32 	%rd63, %r113, 4;
	add.s64 	%rd64, %rd2, %rd63;
	ld.global.f32 	%f125, [%rd64];
	add.s32 	%r114, %r105, %r111;
	mad.lo.s32 	%r115, %r114, %r18, %r101;
	mul.wide.s32 	%rd65, %r115, 4;
	add.s64 	%rd66, %rd2, %rd65;
	ld.global.f32 	%f126, [%rd66];
	sub.f32 	%f127, %f124, %f123;
	fma.rn.f32 	%f128, %f122, %f127, %f123;
	sub.f32 	%f129, %f126, %f125;
	fma.rn.f32 	%f130, %f122, %f129, %f125;
	sub.f32 	%f131, %f130, %f128;
	fma.rn.f32 	%f132, %f118, %f131, %f128;
	mul.wide.s32 	%rd67, %r119, 4;
	add.s64 	%rd68, %rd1, %rd67;
	st.global.f32 	[%rd68], %f132;
	bra.uni 	$L__BB1_9;
$L__BB1_7:
	mul.wide.s32 	%rd69, %r119, 4;
	add.s64 	%rd70, %rd1, %rd69;
	mov.b32 	%r116, 0;
	st.global.u32 	[%rd70], %r116;
	bra.uni 	$L__BB1_9;
$L__BB1_8:
	mul.wide.s32 	%rd71, %r119, 4;
	add.s64 	%rd72, %rd1, %rd71;
	mov.b32 	%r117, 0;
	st.global.u32 	[%rd72], %r117;
$L__BB1_9:
	add.s32 	%r119, %r119, %r3;
	setp.lt.s32 	%p36, %r119, %r22;
	@%p36 bra 	$L__BB1_3;
	bra.uni 	$L__BB1_32;
$L__BB1_10:
	div.s32 	%r74, %r119, %r18;
	div.s32 	%r9, %r74, %r20;
	div.s32 	%r75, %r9, %r21;
	shl.b32 	%r76, %r75, 2;
	cvt.s64.s32 	%rd5, %r76;
	div.s32 	%r77, %r75, %r19;
	setp.ne.s32 	%p21, %r77, 0;
	@%p21 bra 	$L__BB1_16;
	shl.b64 	%rd43, %rd5, 2;
	add.s64 	%rd6, %rd3, %rd43;
	ld.global.f32 	%f71, [%rd6+8];
	ld.global.f32 	%f72, [%rd6];
	sub.f32 	%f73, %f71, %f72;
	mul.f32 	%f74, %f73, %f1;
	div.rn.f32 	%f75, %f74, %f2;
	rem.s32 	%r78, %r9, %r21;
	cvt.rn.f32.s32 	%f76, %r78;
	mul.f32 	%f77, %f75, %f76;
	fma.rn.f32 	%f78, %f72, %f1, %f77;
	setp.lt.f32 	%p22, %f78, 0f00000000;
	setp.gt.f32 	%p23, %f78, %f1;
	or.pred  	%p24, %p22, %p23;
	@%p24 bra 	$L__BB1_15;
	ld.global.f32 	%f79, [%rd6+4];
	ld.global.f32 	%f80, [%rd6+12];
	add.f32 	%f81, %f79, %f80;
	cvt.f64.f32 	%fd12, %f81;
	mul.f64 	%fd13, %fd12, 0d3FE0000000000000;
	mul.f64 	%fd14, %fd13, %fd2;
	cvt.rn.f32.f64 	%f82, %fd14;
	setp.lt.f32 	%p25, %f82, 0f00000000;
	setp.gt.f32 	%p26, %f82, %f3;
	or.pred  	%p27, %p25, %p26;
	@%p27 bra 	$L__BB1_14;
	rem.s32 	%r79, %r119, %r18;
	cvt.rmi.f32.f32 	%f83, %f78;
	cvt.rzi.s32.f32 	%r80, %f83;
	cvt.rpi.f32.f32 	%f84, %f78;
	cvt.rzi.s32.f32 	%r81, %f84;
	cvt.rn.f32.s32 	%f85, %r80;
	sub.f32 	%f86, %f78, %f85;
	cvt.rmi.f32.f32 	%f87, %f82;
	cvt.rzi.s32.f32 	%r82, %f87;
	cvt.rpi.f32.f32 	%f88, %f82;
	cvt.rzi.s32.f32 	%r83, %f88;
	cvt.rn.f32.s32 	%f89, %r82;
	sub.f32 	%f90, %f82, %f89;
	mul.lo.s32 	%r84, %r80, %r16;
	add.s32 	%r85, %r82, %r84;
	mad.lo.s32 	%r86, %r85, %r18, %r79;
	mul.wide.s32 	%rd44, %r86, 4;
	add.s64 	%rd45, %rd2, %rd44;
	ld.global.f32 	%f91, [%rd45];
	add.s32 	%r87, %r83, %r84;
	mad.lo.s32 	%r88, %r87, %r18, %r79;
	mul.wide.s32 	%rd46, %r88, 4;
	add.s64 	%rd47, %rd2, %rd46;
	ld.global.f32 	%f92, [%rd47];
	mul.lo.s32 	%r89, %r81, %r16;
	add.s32 	%r90, %r82, %r89;
	mad.lo.s32 	%r91, %r90, %r18, %r79;
	mul.wide.s32 	%rd48, %r91, 4;
	add.s64 	%rd49, %rd2, %rd48;
	ld.global.f32 	%f93, [%rd49];
	add.s32 	%r92, %r83, %r89;
	mad.lo.s32 	%r93, %r92, %r18, %r79;
	mul.wide.s32 	%rd50, %r93, 4;
	add.s64 	%rd51, %rd2, %rd50;
	ld.global.f32 	%f94, [%rd51];
	sub.f32 	%f95, %f92, %f91;
	fma.rn.f32 	%f96, %f90, %f95, %f91;
	sub.f32 	%f97, %f94, %f93;
	fma.rn.f32 	%f98, %f90, %f97, %f93;
	sub.f32 	%f99, %f98, %f96;
	fma.rn.f32 	%f100, %f86, %f99, %f96;
	mul.wide.s32 	%rd52, %r119, 4;
	add.s64 	%rd53, %rd1, %rd52;
	st.global.f32 	[%rd53], %f100;
	bra.uni 	$L__BB1_16;
$L__BB1_14:
	mul.wide.s32 	%rd54, %r119, 4;
	add.s64 	%rd55, %rd1, %rd54;
	mov.b32 	%r94, 0;
	st.global.u32 	[%rd55], %r94;
	bra.uni 	$L__BB1_16;
$L__BB1_15:
	mul.wide.s32 	%rd56, %r119, 4;
	add.s64 	%rd57, %rd1, %rd56;
	mov.b32 	%r95, 0;
	st.global.u32 	[%rd57], %r95;
$L__BB1_16:
	add.s32 	%r119, %r119, %r3;
	setp.lt.s32 	%p28, %r119, %r22;
	@%p28 bra 	$L__BB1_10;
	bra.uni 	$L__BB1_32;
$L__BB1_17:
	setp.gt.s32 	%p3, %r20, 1;
	@%p3 bra 	$L__BB1_18;
	bra.uni 	$L__BB1_25;
$L__BB1_18:
	div.s32 	%r12, %r119, %r18;
	div.s32 	%r52, %r12, %r20;
	div.s32 	%r53, %r52, %r21;
	shl.b32 	%r54, %r53, 2;
	mul.wide.s32 	%rd28, %r54, 4;
	add.s64 	%rd7, %rd3, %rd28;
	ld.global.f32 	%f11, [%rd7+4];
	div.s32 	%r55, %r53, %r19;
	setp.ne.s32 	%p12, %r55, 0;
	@%p12 bra 	$L__BB1_24;
	ld.global.f32 	%f43, [%rd7+12];
	ld.global.f32 	%f44, [%rd7+8];
	ld.global.f32 	%f45, [%rd7];
	sub.f32 	%f46, %f43, %f11;
	mul.f32 	%f12, %f46, %f3;
	add.f32 	%f47, %f45, %f44;
	cvt.f64.f32 	%fd9, %f47;
	mul.f64 	%fd10, %fd9, 0d3FE0000000000000;
	mul.f64 	%fd11, %fd10, %fd1;
	cvt.rn.f32.f64 	%f48, %fd11;
	setp.lt.f32 	%p13, %f48, 0f00000000;
	setp.gt.f32 	%p14, %f48, %f1;
	or.pred  	%p15, %p13, %p14;
	@%p15 bra 	$L__BB1_23;
	rem.s32 	%r56, %r12, %r20;
	cvt.rn.f32.s32 	%f49, %r56;
	div.rn.f32 	%f50, %f12, %f4;
	mul.f32 	%f51, %f50, %f49;
	fma.rn.f32 	%f52, %f11, %f3, %f51;
	setp.lt.f32 	%p16, %f52, 0f00000000;
	setp.gt.f32 	%p17, %f52, %f3;
	or.pred  	%p18, %p16, %p17;
	@%p18 bra 	$L__BB1_22;
	rem.s32 	%r57, %r119, %r18;
	cvt.rmi.f32.f32 	%f53, %f48;
	cvt.rzi.s32.f32 	%r58, %f53;
	cvt.rpi.f32.f32 	%f54, %f48;
	cvt.rzi.s32.f32 	%r59, %f54;
	cvt.rn.f32.s32 	%f55, %r58;
	sub.f32 	%f56, %f48, %f55;
	cvt.rmi.f32.f32 	%f57, %f52;
	cvt.rzi.s32.f32 	%r60, %f57;
	cvt.rpi.f32.f32 	%f58, %f52;
	cvt.rzi.s32.f32 	%r61, %f58;
	cvt.rn.f32.s32 	%f59, %r60;
	sub.f32 	%f60, %f52, %f59;
	mul.lo.s32 	%r62, %r58, %r16;
	add.s32 	%r63, %r60, %r62;
	mad.lo.s32 	%r64, %r63, %r18, %r57;
	mul.wide.s32 	%rd29, %r64, 4;
	add.s64 	%rd30, %rd2, %rd29;
	ld.global.f32 	%f61, [%rd30];
	add.s32 	%r65, %r61, %r62;
	mad.lo.s32 	%r66, %r65, %r18, %r57;
	mul.wide.s32 	%rd31, %r66, 4;
	add.s64 	%rd32, %rd2, %rd31;
	ld.global.f32 	%f62, [%rd32];
	mul.lo.s32 	%r67, %r59, %r16;
	add.s32 	%r68, %r60, %r67;
	mad.lo.s32 	%r69, %r68, %r18, %r57;
	mul.wide.s32 	%rd33, %r69, 4;
	add.s64 	%rd34, %rd2, %rd33;
	ld.global.f32 	%f63, [%rd34];
	add.s32 	%r70, %r61, %r67;
	mad.lo.s32 	%r71, %r70, %r18, %r57;
	mul.wide.s32 	%rd35, %r71, 4;
	add.s64 	%rd36, %rd2, %rd35;
	ld.global.f32 	%f64, [%rd36];
	sub.f32 	%f65, %f62, %f61;
	fma.rn.f32 	%f66, %f60, %f65, %f61;
	sub.f32 	%f67, %f64, %f63;
	fma.rn.f32 	%f68, %f60, %f67, %f63;
	sub.f32 	%f69, %f68, %f66;
	fma.rn.f32 	%f70, %f56, %f69, %f66;
	mul.wide.s32 	%rd37, %r119, 4;
	add.s64 	%rd38, %rd1, %rd37;
	st.global.f32 	[%rd38], %f70;
	bra.uni 	$L__BB1_24;
$L__BB1_22:
	mul.wide.s32 	%rd39, %r119, 4;
	add.s64 	%rd40, %rd1, %rd39;
	mov.b32 	%r72, 0;
	st.global.u32 	[%rd40], %r72;
	bra.uni 	$L__BB1_24;
$L__BB1_23:
	mul.wide.s32 	%rd41, %r119, 4;
	add.s64 	%rd42, %rd1, %rd41;
	mov.b32 	%r73, 0;
	st.global.u32 	[%rd42], %r73;
$L__BB1_24:
	add.s32 	%r119, %r119, %r3;
	setp.lt.s32 	%p19, %r119, %r22;
	@%p19 bra 	$L__BB1_18;
	bra.uni 	$L__BB1_32;
$L__BB1_25:
	div.s32 	%r30, %r119, %r18;
	div.s32 	%r31, %r30, %r20;
	div.s32 	%r32, %r31, %r21;
	shl.b32 	%r33, %r32, 2;
	cvt.s64.s32 	%rd8, %r33;
	div.s32 	%r34, %r32, %r19;
	setp.ne.s32 	%p4, %r34, 0;
	@%p4 bra 	$L__BB1_31;
	shl.b64 	%rd13, %rd8, 2;
	add.s64 	%rd9, %rd3, %rd13;
	ld.global.f32 	%f17, [%rd9+8];
	ld.global.f32 	%f18, [%rd9];
	add.f32 	%f19, %f18, %f17;
	cvt.f64.f32 	%fd3, %f19;
	mul.f64 	%fd4, %fd3, 0d3FE0000000000000;
	mul.f64 	%fd5, %fd4, %fd1;
	cvt.rn.f32.f64 	%f20, %fd5;
	setp.geu.f32 	%p5, %f20, 0f00000000;
	setp.leu.f32 	%p6, %f20, %f1;
	and.pred  	%p7, %p5, %p6;
	@%p7 bra 	$L__BB1_28;
	mul.wide.s32 	%rd26, %r119, 4;
	add.s64 	%rd27, %rd1, %rd26;
	mov.b32 	%r51, 0;
	st.global.u32 	[%rd27], %r51;
	bra.uni 	$L__BB1_31;
$L__BB1_28:
	ld.global.f32 	%f21, [%rd9+4];
	ld.global.f32 	%f22, [%rd9+12];
	add.f32 	%f23, %f21, %f22;
	cvt.f64.f32 	%fd6, %f23;
	mul.f64 	%fd7, %fd6, 0d3FE0000000000000;
	mul.f64 	%fd8, %fd7, %fd2;
	cvt.rn.f32.f64 	%f24, %fd8;
	setp.geu.f32 	%p8, %f24, 0f00000000;
	setp.leu.f32 	%p9, %f24, %f3;
	and.pred  	%p10, %p8, %p9;
	@%p10 bra 	$L__BB1_30;
	mul.wide.s32 	%rd24, %r119, 4;
	add.s64 	%rd25, %rd1, %rd24;
	mov.b32 	%r50, 0;
	st.global.u32 	[%rd25], %r50;
	bra.uni 	$L__BB1_31;
$L__BB1_30:
	rem.s32 	%r35, %r119, %r18;
	cvt.rmi.f32.f32 	%f25, %f20;
	cvt.rzi.s32.f32 	%r36, %f25;
	cvt.rpi.f32.f32 	%f26, %f20;
	cvt.rzi.s32.f32 	%r37, %f26;
	cvt.rn.f32.s32 	%f27, %r36;
	sub.f32 	%f28, %f20, %f27;
	cvt.rmi.f32.f32 	%f29, %f24;
	cvt.rzi.s32.f32 	%r38, %f29;
	cvt.rpi.f32.f32 	%f30, %f24;
	cvt.rzi.s32.f32 	%r39, %f30;
	cvt.rn.f32.s32 	%f31, %r38;
	sub.f32 	%f32, %f24, %f31;
	mul.lo.s32 	%r40, %r36, %r16;
	add.s32 	%r41, %r38, %r40;
	mad.lo.s32 	%r42, %r41, %r18, %r35;
	mul.wide.s32 	%rd14, %r42, 4;
	add.s64 	%rd15, %rd2, %rd14;
	ld.global.f32 	%f33, [%rd15];
	add.s32 	%r43, %r39, %r40;
	mad.lo.s32 	%r44, %r43, %r18, %r35;
	mul.wide.s32 	%rd16, %r44, 4;
	add.s64 	%rd17, %rd2, %rd16;
	ld.global.f32 	%f34, [%rd17];
	mul.lo.s32 	%r45, %r37, %r16;
	add.s32 	%r46, %r38, %r45;
	mad.lo.s32 	%r47, %r46, %r18, %r35;
	mul.wide.s32 	%rd18, %r47, 4;
	add.s64 	%rd19, %rd2, %rd18;
	ld.global.f32 	%f35, [%rd19];
	add.s32 	%r48, %r39, %r45;
	mad.lo.s32 	%r49, %r48, %r18, %r35;
	mul.wide.s32 	%rd20, %r49, 4;
	add.s64 	%rd21, %rd2, %rd20;
	ld.global.f32 	%f36, [%rd21];
	sub.f32 	%f37, %f34, %f33;
	fma.rn.f32 	%f38, %f32, %f37, %f33;
	sub.f32 	%f39, %f36, %f35;
	fma.rn.f32 	%f40, %f32, %f39, %f35;
	sub.f32 	%f41, %f40, %f38;
	fma.rn.f32 	%f42, %f28, %f41, %f38;
	mul.wide.s32 	%rd22, %r119, 4;
	add.s64 	%rd23, %rd1, %rd22;
	st.global.f32 	[%rd23], %f42;
$L__BB1_31:
	add.s32 	%r119, %r119, %r3;
	setp.lt.s32 	%p11, %r119, %r22;
	@%p11 bra 	$L__BB1_25;
$L__BB1_32:
	ret;

}


// ===== COMPILED SASS (sm_100) =====

	.target	sm_100

	.elftype	@"ET_EXEC"


//--------------------- .note.nv.tkinfo           --------------------------
	.section	.note.nv.tkinfo,"",@"SHT_NOTE"
	.sectionflags	@"SHF_NOTE_NV_TKINFO"
	.tkinfo
        /*0018*/ 	.word	0x00000002
        /*0030*/ 	.string	""
        /*0030*/ 	.string	"ptxas"
        /*0030*/ 	.string	"Cuda compilation tools, release 13.0, V13.0.88"
        /*0030*/ 	.string	"Build cuda_13.0.r13.0/compiler.36424714_0"
        /*0030*/ 	.string	"-arch sm_100 -m 64 "



//--------------------- .note.nv.cuinfo           --------------------------
	.section	.note.nv.cuinfo,"",@"SHT_NOTE"
	.sectionflags	@"SHF_NOTE_NV_CUINFO"
        /*0018*/ 	.short	0x0002
        /*001a*/ 	.short	0x0064
        /*001c*/ 	.short	0x0082
	.zero		2


//--------------------- .nv.info                  --------------------------
	.section	.nv.info,"",@"SHT_CUDA_INFO"
	.align	4


	//----- nvinfo : EIATTR_REGCOUNT
	.align		4
        /*0000*/ 	.byte	0x04, 0x2f
        /*0002*/ 	.short	(.L_1 - .L_0)
	.align		4
.L_0:
        /*0004*/ 	.word	index@(_Z19cropResizeCHWKernelPKfiiiS0_iiiPfi)
        /*0008*/ 	.word	0x00000020


	//----- nvinfo : EIATTR_FRAME_SIZE
	.align		4
.L_1:
        /*000c*/ 	.byte	0x04, 0x11
        /*000e*/ 	.short	(.L_3 - .L_2)
	.align		4
.L_2:
        /*0010*/ 	.word	index@($__internal_1_$__cuda_sm3x_div_rn_noftz_f32_slowpath)
        /*0014*/ 	.word	0x00000000


	//----- nvinfo : EIATTR_FRAME_SIZE
	.align		4
.L_3:
        /*0018*/ 	.byte	0x04, 0x11
        /*001a*/ 	.short	(.L_5 - .L_4)
	.align		4
.L_4:
        /*001c*/ 	.word	index@(_Z19cropResizeCHWKernelPKfiiiS0_iiiPfi)
        /*0020*/ 	.word	0x00000000


	//----- nvinfo : EIATTR_REGCOUNT
	.align		4
.L_5:
        /*0024*/ 	.byte	0x04, 0x2f
        /*0026*/ 	.short	(.L_7 - .L_6)
	.align		4
.L_6:
        /*0028*/ 	.word	index@(_Z19cropResizeHWCKernelPKfiiiS0_iiiPfi)
        /*002c*/ 	.word	0x00000020


	//----- nvinfo : EIATTR_FRAME_SIZE
	.align		4
.L_7:
        /*0030*/ 	.byte	0x04, 0x11
        /*0032*/ 	.short	(.L_9 - .L_8)
	.align		4
.L_8:
        /*0034*/ 	.word	index@($__internal_0_$__cuda_sm3x_div_rn_noftz_f32_slowpath)
        /*0038*/ 	.word	0x00000000


	//----- nvinfo : EIATTR_FRAME_SIZE
	.align		4
.L_9:
        /*003c*/ 	.byte	0x04, 0x11
        /*003e*/ 	.short	(.L_11 - .L_10)
	.align		4
.L_10:
        /*0040*/ 	.word	index@(_Z19cropResizeHWCKernelPKfiiiS0_iiiPfi)
        /*0044*/ 	.word	0x00000000


	//----- nvinfo : EIATTR_MIN_STACK_SIZE
	.align		4
.L_11:
        /*0048*/ 	.byte	0x04, 0x12
        /*004a*/ 	.short	(.L_13 - .L_12)
	.align		4
.L_12:
        /*004c*/ 	.word	index@(_Z19cropResizeHWCKernelPKfiiiS0_iiiPfi)
        /*0050*/ 	.word	0x00000000


	//----- nvinfo : EIATTR_MIN_STACK_SIZE
	.align		4
.L_13:
        /*0054*/ 	.byte	0x04, 0x12
        /*0056*/ 	.short	(.L_15 - .L_14)
	.align		4
.L_14:
        /*0058*/ 	.word	index@(_Z19cropResizeCHWKernelPKfiiiS0_iiiPfi)
        /*005c*/ 	.word	0x00000000
.L_15:


//--------------------- .nv.compat                --------------------------
	.section	.nv.compat,"",@"SHT_CUDA_COMPAT_INFO"
	.align	4
        /*0000*/ 	.byte	0x02, 0x09, 0x00, 0x00, 0x02, 0x02, 0x01, 0x00, 0x02, 0x05, 0x05, 0x00, 0x03, 0x07, 0x01, 0x01
        /*0010*/ 	.byte	0x02, 0x03, 0x00, 0x00, 0x02, 0x06, 0x01, 0x00, 0x04, 0x0b, 0x08, 0x00, 0x01, 0x00, 0x00, 0x00
        /*0020*/ 	.byte	0x00, 0x00, 0x00, 0x00


//--------------------- .nv.info._Z19cropResizeHWCKernelPKfiiiS0_iiiPfi --------------------------
	.section	.nv.info._Z19cropResizeHWCKernelPKfiiiS0_iiiPfi,"",@"SHT_CUDA_INFO"
	.sectionflags	@""
	.align	4


	//----- nvinfo : EIATTR_CUDA_API_VERSION
	.align		4
        /*0000*/ 	.byte	0x04, 0x37
        /*0002*/ 	.short	(.L_17 - .L_16)
.L_16:
        /*0004*/ 	.word	0x00000082


	//----- nvinfo : EIATTR_KPARAM_INFO
	.align		4
.L_17:
        /*0008*/ 	.byte	0x04, 0x17
        /*000a*/ 	.short	(.L_19 - .L_18)
.L_18:
        /*000c*/ 	.word	0x00000000
        /*0010*/ 	.short	0x0009
        /*0012*/ 	.short	0x0038
        /*0014*/ 	.byte	0x00, 0xf0, 0x11, 0x00


	//----- nvinfo : EIATTR_KPARAM_INFO
	.align		4
.L_19:
        /*0018*/ 	.byte	0x04, 0x17
        /*001a*/ 	.short	(.L_21 - .L_20)
.L_20:
        /*001c*/ 	.word	0x00000000
        /*0020*/ 	.short	0x0008
        /*0022*/ 	.short	0x0030
        /*0024*/ 	.byte	0x00, 0xf5, 0x21, 0x00


	//----- nvinfo : EIATTR_KPARAM_INFO
	.align		4
.L_21:
        /*0028*/ 	.byte	0x04, 0x17
        /*002a*/ 	.short	(.L_23 - .L_22)
.L_22:
        /*002c*/ 	.word	0x00000000
        /*0030*/ 	.short	0x0007
        /*0032*/ 	.short	0x0028
        /*0034*/ 	.byte	0x00, 0xf0, 0x11, 0x00


	//----- nvinfo : EIATTR_KPARAM_INFO
	.align		4
.L_23:
        /*0038*/ 	.byte	0x04, 0x17
        /*003a*/ 	.short	(.L_25 - .L_24)
.L_24:
        /*003c*/ 	.word	0x00000000
        /*0040*/ 	.short	0x0006
        /*0042*/ 	.short	0x0024
        /*0044*/ 	.byte	0x00, 0xf0, 0x11, 0x00


	//----- nvinfo : EIATTR_KPARAM_INFO
	.align		4
.L_25:
        /*0048*/ 	.byte	0x04, 0x17
        /*004a*/ 	.short	(.L_27 - .L_26)
.L_26:
        /*004c*/ 	.word	0x00000000
        /*0050*/ 	.short	0x0005
        /*0052*/ 	.short	0x0020
        /*0054*/ 	.byte	0x00, 0xf0, 0x11, 0x00


	//----- nvinfo : EIATTR_KPARAM_INFO
	.align		4
.L_27:
        /*0058*/ 	.byte	0x04, 0x17
        /*005a*/ 	.short	(.L_29 - .L_28)
.L_28:
        /*005c*/ 	.word	0x00000000
        /*0060*/ 	.short	0x0004
        /*0062*/ 	.short	0x0018
        /*0064*/ 	.byte	0x00, 0xf5, 0x21, 0x00


	//----- nvinfo : EIATTR_KPARAM_INFO
	.align		4
.L_29:
        /*0068*/ 	.byte	0x04, 0x17
        /*006a*/ 	.short	(.L_31 - .L_30)
.L_30:
        /*006c*/ 	.word	0x00000000
        /*0070*/ 	.short	0x0003
        /*0072*/ 	.short	0x0010
        /*0074*/ 	.byte	0x00, 0xf0, 0x11, 0x00


	//----- nvinfo : EIATTR_KPARAM_INFO
	.align		4
.L_31:
        /*0078*/ 	.byte	0x04, 0x17
        /*007a*/ 	.short	(.L_33 - .L_32)
.L_32:
        /*007c*/ 	.word	0x00000000
        /*0080*/ 	.short	0x0002
        /*0082*/ 	.short	0x000c
        /*0084*/ 	.byte	0x00, 0xf0, 0x11, 0x00


	//----- nvinfo : EIATTR_KPARAM_INFO
	.align		4
.L_33:
        /*0088*/ 	.byte	0x04, 0x17
        /*008a*/ 	.short	(.L_35 - .L_34)
.L_34:
        /*008c*/ 	.word	0x00000000
        /*0090*/ 	.short	0x0001
        /*0092*/ 	.short	0x0008
        /*0094*/ 	.byte	0x00, 0xf0, 0x11, 0x00


	//----- nvinfo : EIATTR_KPARAM_INFO
	.align		4
.L_35:
        /*0098*/ 	.byte	0x04, 0x17
        /*009a*/ 	.short	(.L_37 - .L_36)
.L_36:
        /*009c*/ 	.word	0x00000000
        /*00a0*/ 	.short	0x0000
        /*00a2*/ 	.short	0x0000
        /*00a4*/ 	.byte	0x00, 0xf5, 0x21, 0x00


	//----- nvinfo : EIATTR_SPARSE_MMA_MASK
	.align		4
.L_37:
        /*00a8*/ 	.byte	0x03, 0x50
        /*00aa*/ 	.short	0x0000


	//----- nvinfo : EIATTR_MAXREG_COUNT
	.align		4
        /*00ac*/ 	.byte	0x03, 0x1b
        /*00ae*/ 	.short	0x00ff


	//----- nvinfo : EIATTR_MERCURY_ISA_VERSION
	.align		4
        /*00b0*/ 	.byte	0x03, 0x5f
        /*00b2*/ 	.short	0x0101


	//----- nvinfo : EIATTR_VRC_CTA_INIT_COUNT
	.align		4
        /*00b4*/ 	.byte	0x02, 0x4a
	.zero		1
	.zero		1


	//----- nvinfo : EIATTR_EXIT_INSTR_OFFSETS
	.align		4
        /*00b8*/ 	.byte	0x04, 0x1c
        /*00ba*/ 	.short	(.L_39 - .L_38)


	//   ....[0]....
.L_38:
        /*00bc*/ 	.word	0x00000070


	//   ....[1]....
        /*00c0*/ 	.word	0x00001080


	//   ....[2]....
        /*00c4*/ 	.word	0x00002110


	//   ....[3]....
        /*00c8*/ 	.word	0x00002d40


	//   ....[4]....
        /*00cc*/ 	.word	0x00003ab0


	//----- nvinfo : EIATTR_CRS_STACK_SIZE
	.align		4
.L_39:
        /*00d0*/ 	.byte	0x04, 0x1e
        /*00d2*/ 	.short	(.L_41 - .L_40)
.L_40:
        /*00d4*/ 	.word	0x00000000


	//----- nvinfo : EIATTR_CBANK_PARAM_SIZE
	.align		4
.L_41:
        /*00d8*/ 	.byte	0x03, 0x19
        /*00da*/ 	.short	0x003c


	//----- nvinfo : EIATTR_PARAM_CBANK
	.align		4
        /*00dc*/ 	.byte	0x04, 0x0a
        /*00de*/ 	.short	(.L_43 - .L_42)
	.align		4
.L_42:
        /*00e0*/ 	.word	index@(.nv.constant0._Z19cropResizeHWCKernelPKfiiiS0_iiiPfi)
        /*00e4*/ 	.short	0x0380
        /*00e6*/ 	.short	0x003c


	//----- nvinfo : EIATTR_SW_WAR
	.align		4
.L_43:
        /*00e8*/ 	.byte	0x04, 0x36
        /*00ea*/ 	.short	(.L_45 - .L_44)
.L_44:
        /*00ec*/ 	.word	0x00000008
.L_45:


//--------------------- .nv.info._Z19cropResizeCHWKernelPKfiiiS0_iiiPfi --------------------------
	.section	.nv.info._Z19cropResizeCHWKernelPKfiiiS0_iiiPfi,"",@"SHT_CUDA_INFO"
	.sectionflags	@""
	.align	4


	//----- nvinfo : EIATTR_CUDA_API_VERSION
	.align		4
        /*0000*/ 	.byte	0x04, 0x37
        /*0002*/ 	.short	(.L_47 - .L_46)
.L_46:
        /*0004*/ 	.word	0x00000082


	//----- nvinfo : EIATTR_KPARAM_INFO
	.align		4
.L_47:
        /*0008*/ 	.byte	0x04, 0x17
        /*000a*/ 	.short	(.L_49 - .L_48)
.L_48:
        /*000c*/ 	.word	0x00000000
        /*0010*/ 	.short	0x0009
        /*0012*/ 	.short	0x0038
        /*0014*/ 	.byte	0x00, 0xf0, 0x11, 0x00


	//----- nvinfo : EIATTR_KPARAM_INFO
	.align		4
.L_49:
        /*0018*/ 	.byte	0x04, 0x17
        /*001a*/ 	.short	(.L_51 - .L_50)
.L_50:
        /*001c*/ 	.word	0x00000000
        /*0020*/ 	.short	0x0008
        /*0022*/ 	.short	0x0030
        /*0024*/ 	.byte	0x00, 0xf5, 0x21, 0x00


	//----- nvinfo : EIATTR_KPARAM_INFO
	.align		4
.L_51:
        /*0028*/ 	.byte	0x04, 0x17
        /*002a*/ 	.short	(.L_53 - .L_52)
.L_52:
        /*002c*/ 	.word	0x00000000
        /*0030*/ 	.short	0x0007
        /*0032*/ 	.short	0x0028
        /*0034*/ 	.byte	0x00, 0xf0, 0x11, 0x00


	//----- nvinfo : EIATTR_KPARAM_INFO
	.align		4
.L_53:
        /*0038*/ 	.byte	0x04, 0x17
        /*003a*/ 	.short	(.L_55 - .L_54)
.L_54:
        /*003c*/ 	.word	0x00000000
        /*0040*/ 	.short	0x0006
        /*0042*/ 	.short	0x0024
        /*0044*/ 	.byte	0x00, 0xf0, 0x11, 0x00


	//----- nvinfo : EIATTR_KPARAM_INFO
	.align		4
.L_55:
        /*0048*/ 	.byte	0x04, 0x17
        /*004a*/ 	.short	(.L_57 - .L_56)
.L_56:
        /*004c*/ 	.word	0x00000000
        /*0050*/ 	.short	0x0005
        /*0052*/ 	.short	0x0020
        /*0054*/ 	.byte	0x00, 0xf0, 0x11, 0x00


	//----- nvinfo : EIATTR_KPARAM_INFO
	.align		4
.L_57:
        /*0058*/ 	.byte	0x04, 0x17
        /*005a*/ 	.short	(.L_59 - .L_58)
.L_58:
        /*005c*/ 	.word	0x00000000
        /*0060*/ 	.short	0x0004
        /*0062*/ 	.short	0x0018
        /*0064*/ 	.byte	0x00, 0xf5, 0x21, 0x00


	//----- nvinfo : EIATTR_KPARAM_INFO
	.align		4
.L_59:
        /*0068*/ 	.byte	0x04, 0x17
        /*006a*/ 	.short	(.L_61 - .L_60)
.L_60:
        /*006c*/ 	.word	0x00000000
        /*0070*/ 	.short	0x0003
        /*0072*/ 	.short	0x0010
        /*0074*/ 	.byte	0x00, 0xf0, 0x11, 0x00


	//----- nvinfo : EIATTR_KPARAM_INFO
	.align		4
.L_61:
        /*0078*/ 	.byte	0x04, 0x17
        /*007a*/ 	.short	(.L_63 - .L_62)
.L_62:
        /*007c*/ 	.word	0x00000000
        /*0080*/ 	.short	0x0002
        /*0082*/ 	.short	0x000c
        /*0084*/ 	.byte	0x00, 0xf0, 0x11, 0x00


	//----- nvinfo : EIATTR_KPARAM_INFO
	.align		4
.L_63:
        /*0088*/ 	.byte	0x04, 0x17
        /*008a*/ 	.short	(.L_65 - .L_64)
.L_64:
        /*008c*/ 	.word	0x00000000
        /*0090*/ 	.short	0x0001
        /*0092*/ 	.short	0x0008
        /*0094*/ 	.byte	0x00, 0xf0, 0x11, 0x00


	//----- nvinfo : EIATTR_KPARAM_INFO
	.align		4
.L_65:
        /*0098*/ 	.byte	0x04, 0x17
        /*009a*/ 	.short	(.L_67 - .L_66)
.L_66:
        /*009c*/ 	.word	0x00000000
        /*00a0*/ 	.short	0x0000
        /*00a2*/ 	.short	0x0000
        /*00a4*/ 	.byte	0x00, 0xf5, 0x21, 0x00


	//----- nvinfo : EIATTR_SPARSE_MMA_MASK
	.align		4
.L_67:
        /*00a8*/ 	.byte	0x03, 0x50
        /*00aa*/ 	.short	0x0000


	//----- nvinfo : EIATTR_MAXREG_COUNT
	.align		4
        /*00ac*/ 	.byte	0x03, 0x1b
        /*00ae*/ 	.short	0x00ff


	//----- nvinfo : EIATTR_MERCURY_ISA_VERSION
	.align		4
        /*00b0*/ 	.byte	0x03, 0x5f
        /*00b2*/ 	.short	0x0101


	//----- nvinfo : EIATTR_VRC_CTA_INIT_COUNT
	.align		4
        /*00b4*/ 	.byte	0x02, 0x4a
	.zero		1
	.zero		1


	//----- nvinfo : EIATTR_EXIT_INSTR_OFFSETS
	.align		4
        /*00b8*/ 	.byte	0x04, 0x1c
        /*00ba*/ 	.short	(.L_69 - .L_68)


	//   ....[0]....
.L_68:
        /*00bc*/ 	.word	0x00000070


	//   ....[1]....
        /*00c0*/ 	.word	0x00001060


	//   ....[2]....
        /*00c4*/ 	.word	0x000020b0


	//   ....[3]....
        /*00c8*/ 	.word	0x00002c40


	//   ....[4]....
        /*00cc*/ 	.word	0x00003990


	//----- nvinfo : EIATTR_CRS_STACK_SIZE
	.align		4
.L_69:
        /*00d0*/ 	.byte	0x04, 0x1e
        /*00d2*/ 	.short	(.L_71 - .L_70)
.L_70:
        /*00d4*/ 	.word	0x00000000


	//----- nvinfo : EIATTR_CBANK_PARAM_SIZE
	.align		4
.L_71:
        /*00d8*/ 	.byte	0x03, 0x19
        /*00da*/ 	.short	0x003c


	//----- nvinfo : EIATTR_PARAM_CBANK
	.align		4
        /*00dc*/ 	.byte	0x04, 0x0a
        /*00de*/ 	.short	(.L_73 - .L_72)
	.align		4
.L_72:
        /*00e0*/ 	.word	index@(.nv.constant0._Z19cropResizeCHWKernelPKfiiiS0_iiiPfi)
        /*00e4*/ 	.short	0x0380
        /*00e6*/ 	.short	0x003c


	//----- nvinfo : EIATTR_SW_WAR
	.align		4
.L_73:
        /*00e8*/ 	.byte	0x04, 0x36
        /*00ea*/ 	.short	(.L_75 - .L_74)
.L_74:
        /*00ec*/ 	.word	0x00000008
.L_75:


//--------------------- .nv.callgraph             --------------------------
	.section	.nv.callgraph,"",@"SHT_CUDA_CALLGRAPH"
	.align	4
	.sectionentsize	8
	.align		4
        /*0000*/ 	.word	0x00000000
	.align		4
        /*0004*/ 	.word	0xffffffff
	.align		4
        /*0008*/ 	.word	0x00000000
	.align		4
        /*000c*/ 	.word	0xfffffffe
	.align		4
        /*0010*/ 	.word	0x00000000
	.align		4
        /*0014*/ 	.word	0xfffffffd
	.align		4
        /*0018*/ 	.word	0x00000000
	.align		4
        /*001c*/ 	.word	0xfffffffc


//--------------------- .text._Z19cropResizeHWCKernelPKfiiiS0_iiiPfi --------------------------
	.section	.text._Z19cropResizeHWCKernelPKfiiiS0_iiiPfi,"ax",@progbits
	.align	128
        .global         _Z19cropResizeHWCKernelPKfiiiS0_iiiPfi
        .type           _Z19cropResizeHWCKernelPKfiiiS0_iiiPfi,@function
        .size           _Z19cropResizeHWCKernelPKfiiiS0_iiiPfi,(.L_x_78 - _Z19cropResizeHWCKernelPKfiiiS0_iiiPfi)
        .other          _Z19cropResizeHWCKernelPKfiiiS0_iiiPfi,@"STO_CUDA_ENTRY STV_DEFAULT"
_Z19cropResizeHWCKernelPKfiiiS0_iiiPfi:
.text._Z19cropResizeHWCKernelPKfiiiS0_iiiPfi:
[----:B------:R-:W-:Y:S01]  /*0000*/  LDC R1, c[0x0][0x37c] ;  /* 0x0000df00ff017b82 */ /* 0x000fe20000000800 */
[----:B------:R-:W0:Y:S07]  /*0010*/  S2R R4, SR_TID.X ;  /* 0x0000000000047919 */ /* 0x000e2e0000002100 */
[----:B------:R-:W0:Y:S01]  /*0020*/  S2UR UR4, SR_CTAID.X ;  /* 0x00000000000479c3 */ /* 0x000e220000002500 */
[----:B------:R-:W1:Y:S07]  /*0030*/  LDCU UR5, c[0x0][0x3b8] ;  /* 0x00007700ff0577ac */ /* 0x000e6e0008000800 */
[----:B------:R-:W0:Y:S02]  /*0040*/  LDC R5, c[0x0][0x360] ;  /* 0x0000d800ff057b82 */ /* 0x000e240000000800 */
[----:B0-----:R-:W-:-:S05]  /*0050*/  IMAD R4, R5, UR4, R4 ;  /* 0x0000000405047c24 */ /* 0x001fca000f8e0204 */
[----:B-1----:R-:W-:-:S13]  /*0060*/  ISETP.GE.AND P0, PT, R4, UR5, PT ;  /* 0x0000000504007c0c */ /* 0x002fda000bf06270 */
[----:B------:R-:W-:Y:S05]  /*0070*/  @P0 EXIT ;  /* 0x000000000000094d */ /* 0x000fea0003800000 */
[----:B------:R-:W0:Y:S01]  /*0080*/  LDCU.64 UR8, c[0x0][0x388] ;  /* 0x00007100ff0877ac */ /* 0x000e220008000a00 */
[----:B------:R-:W1:Y:S01]  /*0090*/  LDCU UR6, c[0x0][0x3a8] ;  /* 0x00007500ff0677ac */ /* 0x000e620008000800 */
[----:B------:R-:W2:Y:S01]  /*00a0*/  LDCU UR11, c[0x0][0x3a4] ;  /* 0x00007480ff0b77ac */ /* 0x000ea20008000800 */
[----:B------:R-:W3:Y:S01]  /*00b0*/  LDCU UR10, c[0x0][0x370] ;  /* 0x00006e00ff0a77ac */ /* 0x000ee20008000800 */
[----:B------:R-:W4:Y:S01]  /*00c0*/  LDCU.64 UR12, c[0x0][0x358] ;  /* 0x00006b00ff0c77ac */ /* 0x000f220008000a00 */
[----:B0-----:R-:W-:Y:S02]  /*00d0*/  UIADD3 UR5, UPT, UPT, UR8, -0x1, URZ ;  /* 0xffffffff08057890 */ /* 0x001fe4000fffe0ff */
[----:B-1----:R-:W-:Y:S02]  /*00e0*/  UISETP.GE.AND UP0, UPT, UR6, 0x2, UPT ;  /* 0x000000020600788c */ /* 0x002fe4000bf06270 */
[----:B------:R-:W-:Y:S02]  /*00f0*/  UIADD3 UR4, UPT, UPT, UR9, -0x1, URZ ;  /* 0xffffffff09047890 */ /* 0x000fe4000fffe0ff */
[----:B--2---:R-:W-:Y:S01]  /*0100*/  UIADD3 UR7, UPT, UPT, UR11, -0x1, URZ ;  /* 0xffffffff0b077890 */ /* 0x004fe2000fffe0ff */
[----:B------:R-:W-:-:S02]  /*0110*/  I2FP.F32.S32 R7, UR5 ;  /* 0x0000000500077c45 */ /* 0x000fc40008201400 */
[----:B------:R-:W0:Y:S01]  /*0120*/  I2F.F64 R26, UR5 ;  /* 0x00000005001a7d12 */ /* 0x000e220008201c00 */
[----:B---3--:R-:W-:Y:S01]  /*0130*/  IMAD R5, R5, UR10, RZ ;  /* 0x0000000a05057c24 */ /* 0x008fe2000f8e02ff */
[----:B------:R-:W-:Y:S02]  /*0140*/  I2FP.F32.S32 R6, UR4 ;  /* 0x0000000400067c45 */ /* 0x000fe40008201400 */
[----:B------:R-:W-:Y:S01]  /*0150*/  I2FP.F32.U32 R8, UR7 ;  /* 0x0000000700087c45 */ /* 0x000fe20008201000 */
[----:B----4-:R-:W-:Y:S06]  /*0160*/  BRA.U !UP0, `(.L_x_0) ;  /* 0x0000001d08ec7547 */ /* 0x010fec000b800000 */
[----:B------:R-:W1:Y:S01]  /*0170*/  LDC R21, c[0x0][0x390] ;  /* 0x0000e400ff157b82 */ /* 0x000e620000000800 */
[----:B------:R-:W-:Y:S02]  /*0180*/  UISETP.GT.AND UP0, UPT, UR11, 0x1, UPT ;  /* 0x000000010b00788c */ /* 0x000fe4000bf04270 */
[----:B------:R-:W-:Y:S01]  /*0190*/  UIADD3 UR4, UPT, UPT, UR6, -0x1, URZ ;  /* 0xffffffff06047890 */ /* 0x000fe2000fffe0ff */
[----:B------:R-:W2:Y:S04]  /*01a0*/  LDCU UR7, c[0x0][0x3b8] ;  /* 0x00007700ff0777ac */ /* 0x000ea80008000800 */
[----:B------:R-:W3:Y:S01]  /*01b0*/  LDC R9, c[0x0][0x390] ;  /* 0x0000e400ff097b82 */ /* 0x000ee20000000800 */
[----:B------:R-:W-:Y:S01]  /*01c0*/  I2FP.F32.U32 R10, UR4 ;  /* 0x00000004000a7c45 */ /* 0x000fe20008201000 */
[----:B------:R-:W4:Y:S01]  /*01d0*/  LDCU UR14, c[0x0][0x3b8] ;  /* 0x00007700ff0e77ac */ /* 0x000f220008000800 */
[----:B------:R-:W0:Y:S05]  /*01e0*/  LDCU UR5, c[0x0][0x388] ;  /* 0x00007100ff0577ac */ /* 0x000e2a0008000800 */
[----:B------:R-:W0:Y:S01]  /*01f0*/  LDC R20, c[0x0][0x3a8] ;  /* 0x0000ea00ff147b82 */ /* 0x000e220000000800 */
[----:B------:R-:W0:Y:S01]  /*0200*/  LDCU UR10, c[0x0][0x388] ;  /* 0x00007100ff0a77ac */ /* 0x000e220008000800 */
[----:B------:R-:W0:Y:S06]  /*0210*/  LDCU.64 UR8, c[0x0][0x398] ;  /* 0x00007300ff0877ac */ /* 0x000e2c0008000a00 */
[----:B------:R-:W0:Y:S08]  /*0220*/  LDC.64 R14, c[0x0][0x3b0] ;  /* 0x0000ec00ff0e7b82 */ /* 0x000e300000000a00 */
[----:B------:R-:W0:Y:S08]  /*0230*/  LDC.64 R12, c[0x0][0x3b0] ;  /* 0x0000ec00ff0c7b82 */ /* 0x000e300000000a00 */
[----:B------:R-:W0:Y:S01]  /*0240*/  LDC.64 R22, c[0x0][0x380] ;  /* 0x0000e000ff167b82 */ /* 0x000e220000000a00 */
[----:B--2-4-:R-:W-:Y:S05]  /*0250*/  BRA.U UP0, `(.L_x_1) ;  /* 0x0000000d008c7547 */ /* 0x014fea000b800000 */
.L_x_8:
[----:B-1-3--:R-:W-:Y:S01]  /*0260*/  IABS R9, R21 ;  /* 0x0000001500097213 */ /* 0x00afe20000000000 */
[----:B------:R-:W1:Y:S01]  /*0270*/  LDC R0, c[0x0][0x3a4] ;  /* 0x0000e900ff007b82 */ /* 0x000e620000000800 */
[----:B------:R-:W-:Y:S01]  /*0280*/  IABS R16, R4 ;  /* 0x0000000400107213 */ /* 0x000fe20000000000 */
[----:B------:R-:W-:Y:S01]  /*0290*/  BSSY.RECONVERGENT B0, `(.L_x_2) ;  /* 0x00000db000007945 */ /* 0x000fe20003800200 */
[----:B--2---:R-:W2:Y:S08]  /*02a0*/  I2F.RP R8, R9 ;  /* 0x0000000900087306 */ /* 0x004eb00000209400 */
[----:B--2---:R-:W2:Y:S02]  /*02b0*/  MUFU.RCP R8, R8 ;  /* 0x0000000800087308 */ /* 0x004ea40000001000 */
[----:B0-2---:R-:W-:Y:S01]  /*02c0*/  VIADD R2, R8, 0xffffffe ;  /* 0x0ffffffe08027836 */ /* 0x005fe20000000000 */
[----:B-1----:R-:W-:-:S05]  /*02d0*/  IABS R8, R0 ;  /* 0x0000000000087213 */ /* 0x002fca0000000000 */
[----:B------:R1:W0:Y:S02]  /*02e0*/  F2I.FTZ.U32.TRUNC.NTZ R3, R2 ;  /* 0x0000000200037305 */ /* 0x000224000021f000 */
[----:B-1----:R-:W-:Y:S02]  /*02f0*/  HFMA2 R2, -RZ, RZ, 0, 0 ;  /* 0x00000000ff027431 */ /* 0x002fe400000001ff */
[----:B0-----:R-:W-:-:S04]  /*0300*/  IMAD.MOV R12, RZ, RZ, -R3 ;  /* 0x000000ffff0c7224 */ /* 0x001fc800078e0a03 */
[----:B------:R-:W-:Y:S02]  /*0310*/  IMAD R11, R12, R9, RZ ;  /* 0x000000090c0b7224 */ /* 0x000fe400078e02ff */
[----:B------:R-:W0:Y:S02]  /*0320*/  I2F.RP R12, R8 ;  /* 0x00000008000c7306 */ /* 0x000e240000209400 */
[----:B------:R-:W-:-:S06]  /*0330*/  IMAD.HI.U32 R3, R3, R11, R2 ;  /* 0x0000000b03037227 */ /* 0x000fcc00078e0002 */
[----:B------:R-:W-:-:S04]  /*0340*/  IMAD.HI.U32 R11, R3, R16, RZ ;  /* 0x00000010030b7227 */ /* 0x000fc800078e00ff */
[----:B------:R-:W-:Y:S01]  /*0350*/  IMAD.MOV R2, RZ, RZ, -R11 ;  /* 0x000000ffff027224 */ /* 0x000fe200078e0a0b */
[----:B0-----:R-:W0:Y:S03]  /*0360*/  MUFU.RCP R12, R12 ;  /* 0x0000000c000c7308 */ /* 0x001e260000001000 */
[----:B------:R-:W-:-:S05]  /*0370*/  IMAD R2, R9, R2, R16 ;  /* 0x0000000209027224 */ /* 0x000fca00078e0210 */
[----:B------:R-:W-:Y:S02]  /*0380*/  ISETP.GT.U32.AND P1, PT, R9, R2, PT ;  /* 0x000000020900720c */ /* 0x000fe40003f24070 */
[----:B0-----:R-:W-:-:S11]  /*0390*/  IADD3 R3, PT, PT, R12, 0xffffffe, RZ ;  /* 0x0ffffffe0c037810 */ /* 0x001fd60007ffe0ff */
[----:B------:R-:W-:Y:S02]  /*03a0*/  @!P1 IMAD.IADD R2, R2, 0x1, -R9 ;  /* 0x0000000102029824 */ /* 0x000fe400078e0a09 */
[----:B------:R-:W-:Y:S01]  /*03b0*/  @!P1 VIADD R11, R11, 0x1 ;  /* 0x000000010b0b9836 */ /* 0x000fe20000000000 */
[----:B------:R-:W-:Y:S01]  /*03c0*/  ISETP.NE.AND P1, PT, R21, RZ, PT ;  /* 0x000000ff1500720c */ /* 0x000fe20003f25270 */
[----:B------:R-:W0:Y:S01]  /*03d0*/  F2I.FTZ.U32.TRUNC.NTZ R3, R3 ;  /* 0x0000000300037305 */ /* 0x000e22000021f000 */
[----:B------:R-:W-:Y:S02]  /*03e0*/  ISETP.GE.U32.AND P0, PT, R2, R9, PT ;  /* 0x000000090200720c */ /* 0x000fe40003f06070 */
[----:B------:R-:W-:Y:S02]  /*03f0*/  LOP3.LUT R2, R4, R21, RZ, 0x3c, !PT ;  /* 0x0000001504027212 */ /* 0x000fe400078e3cff */
[----:B------:R-:W-:Y:S02]  /*0400*/  IABS R9, R20 ;  /* 0x0000001400097213 */ /* 0x000fe40000000000 */
[----:B------:R-:W-:Y:S01]  /*0410*/  ISETP.GE.AND P2, PT, R2, RZ, PT ;  /* 0x000000ff0200720c */ /* 0x000fe20003f46270 */
[----:B------:R-:W-:-:S06]  /*0420*/  IMAD.MOV.U32 R2, RZ, RZ, RZ ;  /* 0x000000ffff027224 */ /* 0x000fcc00078e00ff */
[----:B------:R-:W-:Y:S01]  /*0430*/  @P0 VIADD R11, R11, 0x1 ;  /* 0x000000010b0b0836 */ /* 0x000fe20000000000 */
[----:B0-----:R-:W-:-:S05]  /*0440*/  IADD3 R13, PT, PT, RZ, -R3, RZ ;  /* 0x80000003ff0d7210 */ /* 0x001fca0007ffe0ff */
[----:B------:R-:W-:Y:S01]  /*0450*/  @!P2 IMAD.MOV R11, RZ, RZ, -R11 ;  /* 0x000000ffff0ba224 */ /* 0x000fe200078e0a0b */
[----:B------:R-:W-:Y:S01]  /*0460*/  @!P1 LOP3.LUT R11, RZ, R21, RZ, 0x33, !PT ;  /* 0x00000015ff0b9212 */ /* 0x000fe200078e33ff */
[----:B------:R-:W-:-:S03]  /*0470*/  IMAD R13, R13, R8, RZ ;  /* 0x000000080d0d7224 */ /* 0x000fc600078e02ff */
[----:B------:R-:W-:Y:S01]  /*0480*/  IABS R12, R11 ;  /* 0x0000000b000c7213 */ /* 0x000fe20000000000 */
[----:B------:R-:W-:Y:S01]  /*0490*/  IMAD.HI.U32 R2, R3, R13, R2 ;  /* 0x0000000d03027227 */ /* 0x000fe200078e0002 */
[----:B------:R-:W-:Y:S02]  /*04a0*/  LOP3.LUT R11, R11, R0, RZ, 0x3c, !PT ;  /* 0x000000000b0b7212 */ /* 0x000fe400078e3cff */
[----:B------:R-:W-:Y:S02]  /*04b0*/  MOV R3, R12 ;  /* 0x0000000c00037202 */ /* 0x000fe40000000f00 */
[----:B------:R-:W0:Y:S01]  /*04c0*/  I2F.RP R12, R9 ;  /* 0x00000009000c7306 */ /* 0x000e220000209400 */
[----:B------:R-:W-:Y:S02]  /*04d0*/  ISETP.GE.AND P2, PT, R11, RZ, PT ;  /* 0x000000ff0b00720c */ /* 0x000fe40003f46270 */
[----:B------:R-:W-:-:S04]  /*04e0*/  IMAD.HI.U32 R13, R2, R3, RZ ;  /* 0x00000003020d7227 */ /* 0x000fc800078e00ff */
[----:B------:R-:W-:-:S04]  /*04f0*/  IMAD.MOV R2, RZ, RZ, -R13 ;  /* 0x000000ffff027224 */ /* 0x000fc800078e0a0d */
[C---:B------:R-:W-:Y:S01]  /*0500*/  IMAD R3, R8.reuse, R2, R3 ;  /* 0x0000000208037224 */ /* 0x040fe200078e0203 */
[----:B0-----:R-:W0:Y:S04]  /*0510*/  MUFU.RCP R12, R12 ;  /* 0x0000000c000c7308 */ /* 0x001e280000001000 */
[----:B------:R-:W-:-:S13]  /*0520*/  ISETP.GT.U32.AND P1, PT, R8, R3, PT ;  /* 0x000000030800720c */ /* 0x000fda0003f24070 */
[----:B------:R-:W-:Y:S02]  /*0530*/  @!P1 IMAD.IADD R3, R3, 0x1, -R8 ;  /* 0x0000000103039824 */ /* 0x000fe400078e0a08 */
[----:B------:R-:W-:Y:S01]  /*0540*/  @!P1 VIADD R13, R13, 0x1 ;  /* 0x000000010d0d9836 */ /* 0x000fe20000000000 */
[----:B0-----:R-:W-:Y:S02]  /*0550*/  IADD3 R2, PT, PT, R12, 0xffffffe, RZ ;  /* 0x0ffffffe0c027810 */ /* 0x001fe40007ffe0ff */
[----:B------:R-:W-:Y:S02]  /*0560*/  ISETP.GE.U32.AND P0, PT, R3, R8, PT ;  /* 0x000000080300720c */ /* 0x000fe40003f06070 */
[----:B------:R0:W1:Y:S01]  /*0570*/  F2I.FTZ.U32.TRUNC.NTZ R3, R2 ;  /* 0x0000000200037305 */ /* 0x000062000021f000 */
[----:B------:R-:W2:Y:S01]  /*0580*/  LDC R8, c[0x0][0x3a0] ;  /* 0x0000e800ff087b82 */ /* 0x000ea20000000800 */
[----:B------:R-:W-:Y:S01]  /*0590*/  ISETP.NE.AND P1, PT, R0, RZ, PT ;  /* 0x000000ff0000720c */ /* 0x000fe20003f25270 */
[----:B0-----:R-:W-:-:S08]  /*05a0*/  IMAD.MOV.U32 R2, RZ, RZ, RZ ;  /* 0x000000ffff027224 */ /* 0x001fd000078e00ff */
[----:B------:R-:W-:Y:S01]  /*05b0*/  @P0 VIADD R13, R13, 0x1 ;  /* 0x000000010d0d0836 */ /* 0x000fe20000000000 */
[----:B-1----:R-:W-:-:S03]  /*05c0*/  IADD3 R12, PT, PT, RZ, -R3, RZ ;  /* 0x80000003ff0c7210 */ /* 0x002fc60007ffe0ff */
[----:B------:R-:W-:Y:S01]  /*05d0*/  @!P2 IMAD.MOV R13, RZ, RZ, -R13 ;  /* 0x000000ffff0da224 */ /* 0x000fe200078e0a0d */
[----:B------:R-:W-:Y:S01]  /*05e0*/  @!P1 LOP3.LUT R13, RZ, R0, RZ, 0x33, !PT ;  /* 0x00000000ff0d9212 */ /* 0x000fe200078e33ff */
[----:B------:R-:W-:-:S03]  /*05f0*/  IMAD R11, R12, R9, RZ ;  /* 0x000000090c0b7224 */ /* 0x000fc600078e02ff */
[----:B------:R-:W-:Y:S01]  /*0600*/  IABS R12, R13 ;  /* 0x0000000d000c7213 */ /* 0x000fe20000000000 */
[----:B------:R-:W-:Y:S01]  /*0610*/  IMAD.HI.U32 R2, R3, R11, R2 ;  /* 0x0000000b03027227 */ /* 0x000fe200078e0002 */
[----:B--2---:R-:W-:-:S04]  /*0620*/  IABS R0, R8 ;  /* 0x0000000800007213 */ /* 0x004fc80000000000 */
[----:B------:R-:W0:Y:S01]  /*0630*/  I2F.RP R11, R0 ;  /* 0x00000000000b7306 */ /* 0x000e220000209400 */
[----:B------:R-:W-:-:S05]  /*0640*/  IMAD.HI.U32 R2, R2, R12, RZ ;  /* 0x0000000c02027227 */ /* 0x000fca00078e00ff */
[----:B------:R-:W-:-:S05]  /*0650*/  IADD3 R3, PT, PT, -R2, RZ, RZ ;  /* 0x000000ff02037210 */ /* 0x000fca0007ffe1ff */
[C---:B------:R-:W-:Y:S01]  /*0660*/  IMAD R12, R9.reuse, R3, R12 ;  /* 0x00000003090c7224 */ /* 0x040fe200078e020c */
[----:B0-----:R-:W0:Y:S04]  /*0670*/  MUFU.RCP R11, R11 ;  /* 0x0000000b000b7308 */ /* 0x001e280000001000 */
[----:B------:R-:W-:-:S13]  /*0680*/  ISETP.GT.U32.AND P1, PT, R9, R12, PT ;  /* 0x0000000c0900720c */ /* 0x000fda0003f24070 */
[----:B------:R-:W-:Y:S01]  /*0690*/  @!P1 IMAD.IADD R12, R12, 0x1, -R9 ;  /* 0x000000010c0c9824 */ /* 0x000fe200078e0a09 */
[----:B------:R-:W-:Y:S01]  /*06a0*/  @!P1 IADD3 R2, PT, PT, R2, 0x1, RZ ;  /* 0x0000000102029810 */ /* 0x000fe20007ffe0ff */
[----:B0-----:R-:W-:Y:S01]  /*06b0*/  VIADD R3, R11, 0xffffffe ;  /* 0x0ffffffe0b037836 */ /* 0x001fe20000000000 */
[----:B------:R-:W-:Y:S02]  /*06c0*/  ISETP.NE.AND P1, PT, R20, RZ, PT ;  /* 0x000000ff1400720c */ /* 0x000fe40003f25270 */
[----:B------:R-:W-:Y:S02]  /*06d0*/  ISETP.GE.U32.AND P0, PT, R12, R9, PT ;  /* 0x000000090c00720c */ /* 0x000fe40003f06070 */
[----:B------:R-:W-:Y:S01]  /*06e0*/  LOP3.LUT R9, R13, R20, RZ, 0x3c, !PT ;  /* 0x000000140d097212 */ /* 0x000fe200078e3cff */
[----:B------:R-:W0:Y:S03]  /*06f0*/  F2I.FTZ.U32.TRUNC.NTZ R3, R3 ;  /* 0x0000000300037305 */ /* 0x000e26000021f000 */
[----:B------:R-:W-:-:S07]  /*0700*/  ISETP.GE.AND P2, PT, R9, RZ, PT ;  /* 0x000000ff0900720c */ /* 0x000fce0003f46270 */
[----:B------:R-:W-:-:S04]  /*0710*/  @P0 VIADD R2, R2, 0x1 ;  /* 0x0000000102020836 */ /* 0x000fc80000000000 */
[----:B------:R-:W-:Y:S01]  /*0720*/  IMAD.MOV.U32 R9, RZ, RZ, R2 ;  /* 0x000000ffff097224 */ /* 0x000fe200078e0002 */
[----:B0-----:R-:W-:Y:S01]  /*0730*/  IADD3 R11, PT, PT, RZ, -R3, RZ ;  /* 0x80000003ff0b7210 */ /* 0x001fe20007ffe0ff */
[----:B------:R-:W-:Y:S02]  /*0740*/  IMAD.MOV.U32 R2, RZ, RZ, RZ ;  /* 0x000000ffff027224 */ /* 0x000fe400078e00ff */
[----:B------:R-:W-:Y:S01]  /*0750*/  @!P2 IMAD.MOV R9, RZ, RZ, -R9 ;  /* 0x000000ffff09a224 */ /* 0x000fe200078e0a09 */
[----:B------:R-:W-:Y:S01]  /*0760*/  @!P1 LOP3.LUT R9, RZ, R20, RZ, 0x33, !PT ;  /* 0x00000014ff099212 */ /* 0x000fe200078e33ff */
[----:B------:R-:W-:-:S03]  /*0770*/  IMAD R11, R11, R0, RZ ;  /* 0x000000000b0b7224 */ /* 0x000fc600078e02ff */
[----:B------:R-:W-:Y:S01]  /*0780*/  IABS R12, R9 ;  /* 0x00000009000c7213 */ /* 0x000fe20000000000 */
[----:B------:R-:W-:-:S03]  /*0790*/  IMAD.HI.U32 R2, R3, R11, R2 ;  /* 0x0000000b03027227 */ /* 0x000fc600078e0002 */
[----:B------:R-:W-:-:S05]  /*07a0*/  MOV R3, R12 ;  /* 0x0000000c00037202 */ /* 0x000fca0000000f00 */
[----:B------:R-:W-:-:S04]  /*07b0*/  IMAD.HI.U32 R2, R2, R3, RZ ;  /* 0x0000000302027227 */ /* 0x000fc800078e00ff */
[----:B------:R-:W-:-:S04]  /*07c0*/  IMAD.MOV R11, RZ, RZ, -R2 ;  /* 0x000000ffff0b7224 */ /* 0x000fc800078e0a02 */
[----:B------:R-:W-:-:S05]  /*07d0*/  IMAD R3, R0, R11, R3 ;  /* 0x0000000b00037224 */ /* 0x000fca00078e0203 */
[----:B------:R-:W-:-:S13]  /*07e0*/  ISETP.GT.U32.AND P1, PT, R0, R3, PT ;  /* 0x000000030000720c */ /* 0x000fda0003f24070 */
[----:B------:R-:W-:Y:S01]  /*07f0*/  @!P1 IMAD.IADD R3, R3, 0x1, -R0 ;  /* 0x0000000103039824 */ /* 0x000fe200078e0a00 */
[----:B------:R-:W-:Y:S02]  /*0800*/  @!P1 IADD3 R2, PT, PT, R2, 0x1, RZ ;  /* 0x0000000102029810 */ /* 0x000fe40007ffe0ff */
[----:B------:R-:W-:Y:S02]  /*0810*/  ISETP.NE.AND P1, PT, R8, RZ, PT ;  /* 0x000000ff0800720c */ /* 0x000fe40003f25270 */
[----:B------:R-:W-:Y:S02]  /*0820*/  ISETP.GE.U32.AND P0, PT, R3, R0, PT ;  /* 0x000000000300720c */ /* 0x000fe40003f06070 */
[----:B------:R-:W-:-:S04]  /*0830*/  LOP3.LUT R0, R9, R8, RZ, 0x3c, !PT ;  /* 0x0000000809007212 */ /* 0x000fc800078e3cff */
[----:B------:R-:W-:-:S07]  /*0840*/  ISETP.GE.AND P2, PT, R0, RZ, PT ;  /* 0x000000ff0000720c */ /* 0x000fce0003f46270 */
[----:B------:R-:W-:-:S06]  /*0850*/  @P0 VIADD R2, R2, 0x1 ;  /* 0x0000000102020836 */ /* 0x000fcc0000000000 */
[----:B------:R-:W-:Y:S01]  /*0860*/  @!P2 IMAD.MOV R2, RZ, RZ, -R2 ;  /* 0x000000ffff02a224 */ /* 0x000fe200078e0a02 */
[----:B------:R-:W-:-:S04]  /*0870*/  @!P1 LOP3.LUT R2, RZ, R8, RZ, 0x33, !PT ;  /* 0x00000008ff029212 */ /* 0x000fc800078e33ff */
[----:B------:R-:W-:-:S13]  /*0880*/  ISETP.NE.AND P0, PT, R2, RZ, PT ;  /* 0x000000ff0200720c */ /* 0x000fda0003f05270 */
[----:B------:R-:W-:Y:S05]  /*0890*/  @P0 BRA `(.L_x_3) ;  /* 0x0000000400e80947 */ /* 0x000fea0003800000 */
[----:B------:R-:W-:-:S04]  /*08a0*/  SHF.L.U32 R9, R9, 0x2, RZ ;  /* 0x0000000209097819 */ /* 0x000fc800000006ff */
[----:B------:R-:W-:Y:S02]  /*08b0*/  SHF.R.S32.HI R0, RZ, 0x1f, R9 ;  /* 0x0000001fff007819 */ /* 0x000fe40000011409 */
[----:B------:R-:W-:-:S04]  /*08c0*/  LEA R28, P0, R9, UR8, 0x2 ;  /* 0x00000008091c7c11 */ /* 0x000fc8000f8010ff */
[----:B------:R-:W-:-:S05]  /*08d0*/  LEA.HI.X R29, R9, UR9, R0, 0x2, P0 ;  /* 0x00000009091d7c11 */ /* 0x000fca00080f1400 */
[----:B------:R-:W2:Y:S04]  /*08e0*/  LDG.E R0, desc[UR12][R28.64+0x8] ;  /* 0x0000080c1c007981 */ /* 0x000ea8000c1e1900 */
[----:B------:R-:W2:Y:S01]  /*08f0*/  LDG.E R9, desc[UR12][R28.64] ;  /* 0x0000000c1c097981 */ /* 0x000ea2000c1e1900 */
[----:B------:R-:W0:Y:S01]  /*0900*/  MUFU.RCP R11, R10 ;  /* 0x0000000a000b7308 */ /* 0x000e220000001000 */
[----:B------:R-:W-:Y:S01]  /*0910*/  BSSY.RECONVERGENT B1, `(.L_x_4) ;  /* 0x000000e000017945 */ /* 0x000fe20003800200 */
[----:B0-----:R-:W-:-:S04]  /*0920*/  FFMA R2, R11, -R10, 1 ;  /* 0x3f8000000b027423 */ /* 0x001fc8000000080a */
[----:B------:R-:W-:Y:S01]  /*0930*/  FFMA R11, R11, R2, R11 ;  /* 0x000000020b0b7223 */ /* 0x000fe2000000000b */
[----:B--2---:R-:W-:-:S04]  /*0940*/  FADD R3, R0, -R9 ;  /* 0x8000000900037221 */ /* 0x004fc80000000000 */
[----:B------:R-:W-:-:S04]  /*0950*/  FMUL R0, R6, R3 ;  /* 0x0000000306007220 */ /* 0x000fc80000400000 */
[----:B------:R-:W0:Y:S01]  /*0960*/  FCHK P0, R0, R10 ;  /* 0x0000000a00007302 */ /* 0x000e220000000000 */
[----:B------:R-:W-:-:S04]  /*0970*/  FFMA R3, R0, R11, RZ ;  /* 0x0000000b00037223 */ /* 0x000fc800000000ff */
[----:B------:R-:W-:-:S04]  /*0980*/  FFMA R8, R3, -R10, R0 ;  /* 0x8000000a03087223 */ /* 0x000fc80000000000 */
[----:B------:R-:W-:Y:S01]  /*0990*/  FFMA R8, R11, R8, R3 ;  /* 0x000000080b087223 */ /* 0x000fe20000000003 */
[----:B0-----:R-:W-:Y:S06]  /*09a0*/  @!P0 BRA `(.L_x_5) ;  /* 0x0000000000108947 */ /* 0x001fec0003800000 */
[----:B------:R-:W-:Y:S01]  /*09b0*/  IMAD.MOV.U32 R3, RZ, RZ, R10 ;  /* 0x000000ffff037224 */ /* 0x000fe200078e000a */
[----:B------:R-:W-:-:S07]  /*09c0*/  MOV R2, 0x9e0 ;  /* 0x000009e000027802 */ /* 0x000fce0000000f00 */
[----:B------:R-:W-:Y:S05]  /*09d0*/  CALL.REL.NOINC `($__internal_0_$__cuda_sm3x_div_rn_noftz_f32_slowpath) ;  /* 0x0000003000387944 */ /* 0x000fea0003c00000 */
[----:B------:R-:W-:-:S07]  /*09e0*/  IMAD.MOV.U32 R8, RZ, RZ, R0 ;  /* 0x000000ffff087224 */ /* 0x000fce00078e0000 */
.L_x_5:
[----:B------:R-:W-:Y:S05]  /*09f0*/  BSYNC.RECONVERGENT B1 ;  /* 0x0000000000017941 */ /* 0x000fea0003800200 */
.L_x_4:
[----:B------:R-:W-:Y:S02]  /*0a00*/  IABS R0, R20 ;  /* 0x0000001400007213 */ /* 0x000fe40000000000 */
[----:B------:R-:W-:Y:S02]  /*0a10*/  IABS R12, R13 ;  /* 0x0000000d000c7213 */ /* 0x000fe40000000000 */
[----:B------:R-:W0:Y:S01]  /*0a20*/  I2F.RP R11, R0 ;  /* 0x00000000000b7306 */ /* 0x000e220000209400 */
[----:B------:R-:W-:Y:S02]  /*0a30*/  ISETP.GE.AND P1, PT, R13, RZ, PT ;  /* 0x000000ff0d00720c */ /* 0x000fe40003f26270 */
[----:B------:R-:W-:-:S05]  /*0a40*/  ISETP.NE.AND P2, PT, R20, RZ, PT ;  /* 0x000000ff1400720c */ /* 0x000fca0003f45270 */
[----:B0-----:R-:W0:Y:S02]  /*0a50*/  MUFU.RCP R11, R11 ;  /* 0x0000000b000b7308 */ /* 0x001e240000001000 */
[----:B0-----:R-:W-:-:S06]  /*0a60*/  IADD3 R2, PT, PT, R11, 0xffffffe, RZ ;  /* 0x0ffffffe0b027810 */ /* 0x001fcc0007ffe0ff */
[----:B------:R0:W1:Y:S02]  /*0a70*/  F2I.FTZ.U32.TRUNC.NTZ R3, R2 ;  /* 0x0000000200037305 */ /* 0x000064000021f000 */
[----:B0-----:R-:W-:Y:S02]  /*0a80*/  IMAD.MOV.U32 R2, RZ, RZ, RZ ;  /* 0x000000ffff027224 */ /* 0x001fe400078e00ff */
[----:B-1----:R-:W-:-:S04]  /*0a90*/  IMAD.MOV R17, RZ, RZ, -R3 ;  /* 0x000000ffff117224 */ /* 0x002fc800078e0a03 */
[----:B------:R-:W-:-:S04]  /*0aa0*/  IMAD R17, R17, R0, RZ ;  /* 0x0000000011117224 */ /* 0x000fc800078e02ff */
[----:B------:R-:W-:Y:S01]  /*0ab0*/  IMAD.HI.U32 R17, R3, R17, R2 ;  /* 0x0000001103117227 */ /* 0x000fe200078e0002 */
[----:B------:R-:W-:-:S05]  /*0ac0*/  MOV R3, R12 ;  /* 0x0000000c00037202 */ /* 0x000fca0000000f00 */
[----:B------:R-:W-:-:S04]  /*0ad0*/  IMAD.HI.U32 R17, R17, R3, RZ ;  /* 0x0000000311117227 */ /* 0x000fc800078e00ff */
[----:B------:R-:W-:-:S04]  /*0ae0*/  IMAD.MOV R17, RZ, RZ, -R17 ;  /* 0x000000ffff117224 */ /* 0x000fc800078e0a11 */
[----:B------:R-:W-:-:S05]  /*0af0*/  IMAD R3, R0, R17, R3 ;  /* 0x0000001100037224 */ /* 0x000fca00078e0203 */
[----:B------:R-:W-:-:S13]  /*0b00*/  ISETP.GT.U32.AND P0, PT, R0, R3, PT ;  /* 0x000000030000720c */ /* 0x000fda0003f04070 */
[----:B------:R-:W-:-:S05]  /*0b10*/  @!P0 IMAD.IADD R3, R3, 0x1, -R0 ;  /* 0x0000000103038824 */ /* 0x000fca00078e0a00 */
[----:B------:R-:W-:-:S13]  /*0b20*/  ISETP.GT.U32.AND P0, PT, R0, R3, PT ;  /* 0x000000030000720c */ /* 0x000fda0003f04070 */
[----:B------:R-:W-:-:S05]  /*0b30*/  @!P0 IADD3 R3, PT, PT, R3, -R0, RZ ;  /* 0x8000000003038210 */ /* 0x000fca0007ffe0ff */
[----:B------:R-:W-:-:S04]  /*0b40*/  IMAD.MOV.U32 R0, RZ, RZ, R3 ;  /* 0x000000ffff007224 */ /* 0x000fc800078e0003 */
[----:B------:R-:W-:Y:S01]  /*0b50*/  @!P1 IMAD.MOV R0, RZ, RZ, -R0 ;  /* 0x000000ffff009224 */ /* 0x000fe200078e0a00 */
[----:B------:R-:W-:-:S04]  /*0b60*/  @!P2 LOP3.LUT R0, RZ, R20, RZ, 0x33, !PT ;  /* 0x00000014ff00a212 */ /* 0x000fc800078e33ff */
[----:B------:R-:W-:-:S05]  /*0b70*/  I2FP.F32.S32 R3, R0 ;  /* 0x0000000000037245 */ /* 0x000fca0000201400 */
[----:B------:R-:W-:-:S04]  /*0b80*/  FMUL R3, R3, R8 ;  /* 0x0000000803037220 */ /* 0x000fc80000400000 */
[----:B------:R-:W-:-:S05]  /*0b90*/  FFMA R11, R6, R9, R3 ;  /* 0x00000009060b7223 */ /* 0x000fca0000000003 */
[----:B------:R-:W-:-:S04]  /*0ba0*/  FSETP.GT.AND P0, PT, R11, R6, PT ;  /* 0x000000060b00720b */ /* 0x000fc80003f04000 */
[----:B------:R-:W-:-:S13]  /*0bb0*/  FSETP.LT.OR P0, PT, R11, RZ, P0 ;  /* 0x000000ff0b00720b */ /* 0x000fda0000701400 */
[----:B------:R-:W-:Y:S05]  /*0bc0*/  @P0 BRA `(.L_x_6) ;  /* 0x0000000400140947 */ /* 0x000fea0003800000 */
[----:B------:R-:W2:Y:S04]  /*0bd0*/  LDG.E R0, desc[UR12][R28.64+0x4] ;  /* 0x0000040c1c007981 */ /* 0x000ea8000c1e1900 */
[----:B------:R-:W2:Y:S02]  /*0be0*/  LDG.E R3, desc[UR12][R28.64+0xc] ;  /* 0x00000c0c1c037981 */ /* 0x000ea4000c1e1900 */
[----:B--2---:R-:W-:-:S04]  /*0bf0*/  FADD R8, R0, R3 ;  /* 0x0000000300087221 */ /* 0x004fc80000000000 */
[----:B------:R-:W0:Y:S02]  /*0c00*/  F2F.F64.F32 R2, R8 ;  /* 0x0000000800027310 */ /* 0x000e240000201800 */
[----:B0-----:R-:W-:-:S08]  /*0c10*/  DMUL R2, R2, 0.5 ;  /* 0x3fe0000002027828 */ /* 0x001fd00000000000 */
[----:B------:R-:W-:-:S06]  /*0c20*/  DMUL R2, R26, R2 ;  /* 0x000000021a027228 */ /* 0x000fcc0000000000 */
[----:B------:R-:W0:Y:S02]  /*0c30*/  F2F.F32.F64 R0, R2 ;  /* 0x0000000200007310 */ /* 0x000e240000301000 */
[----:B0-----:R-:W-:-:S04]  /*0c40*/  FSETP.GT.AND P0, PT, R0, R7, PT ;  /* 0x000000070000720b */ /* 0x001fc80003f04000 */
[----:B------:R-:W-:-:S13]  /*0c50*/  FSETP.LT.OR P0, PT, R0, RZ, P0 ;  /* 0x000000ff0000720b */ /* 0x000fda0000701400 */
[----:B------:R-:W-:Y:S05]  /*0c60*/  @P0 BRA `(.L_x_7) ;  /* 0x0000000000e00947 */ /* 0x000fea0003800000 */
[----:B------:R-:W-:Y:S01]  /*0c70*/  IABS R8, R21 ;  /* 0x0000001500087213 */ /* 0x000fe20000000000 */
[----:B------:R-:W-:Y:S01]  /*0c80*/  F2I.FLOOR.NTZ R18, R11 ;  /* 0x0000000b00127305 */ /* 0x000fe20000207100 */
[----:B------:R-:W-:Y:S02]  /*0c90*/  IABS R12, R4 ;  /* 0x00000004000c7213 */ /* 0x000fe40000000000 */
[----:B------:R-:W-:-:S05]  /*0ca0*/  ISETP.GE.AND P1, PT, R4, RZ, PT ;  /* 0x000000ff0400720c */ /* 0x000fca0003f26270 */
[----:B------:R-:W0:Y:S08]  /*0cb0*/  I2F.RP R9, R8 ;  /* 0x0000000800097306 */ /* 0x000e300000209400 */
[----:B------:R-:W-:Y:S08]  /*0cc0*/  F2I.FLOOR.NTZ R19, R0 ;  /* 0x0000000000137305 */ /* 0x000ff00000207100 */
[----:B0-----:R-:W0:Y:S02]  /*0cd0*/  MUFU.RCP R9, R9 ;  /* 0x0000000900097308 */ /* 0x001e240000001000 */
[----:B0-----:R-:W-:Y:S01]  /*0ce0*/  IADD3 R2, PT, PT, R9, 0xffffffe, RZ ;  /* 0x0ffffffe09027810 */ /* 0x001fe20007ffe0ff */
[----:B------:R-:W-:-:S05]  /*0cf0*/  IMAD R9, R18, UR5, R19 ;  /* 0x0000000512097c24 */ /* 0x000fca000f8e0213 */
        /* <DEDUP_REMOVED lines=8> */
[C---:B------:R-:W-:Y:S02]  /*0d80*/  IMAD R13, R8.reuse, R13, R3 ;  /* 0x0000000d080d7224 */ /* 0x040fe400078e0203 */
[----:B------:R-:W0:Y:S03]  /*0d90*/  F2I.CEIL.NTZ R3, R0 ;  /* 0x0000000000037305 */ /* 0x000e26000020b100 */
[----:B------:R-:W-:Y:S01]  /*0da0*/  ISETP.GT.U32.AND P0, PT, R8, R13, PT ;  /* 0x0000000d0800720c */ /* 0x000fe20003f04070 */
[----:B0-----:R-:W-:-:S12]  /*0db0*/  IMAD R12, R18, UR5, R3 ;  /* 0x00000005120c7c24 */ /* 0x001fd8000f8e0203 */
[----:B------:R-:W-:-:S05]  /*0dc0*/  @!P0 IMAD.IADD R13, R13, 0x1, -R8 ;  /* 0x000000010d0d8824 */ /* 0x000fca00078e0a08 */
[----:B------:R-:W-:-:S13]  /*0dd0*/  ISETP.GT.U32.AND P0, PT, R8, R13, PT ;  /* 0x0000000d0800720c */ /* 0x000fda0003f04070 */
[----:B------:R-:W-:Y:S02]  /*0de0*/  @!P0 IADD3 R13, PT, PT, R13, -R8, RZ ;  /* 0x800000080d0d8210 */ /* 0x000fe40007ffe0ff */
[----:B------:R-:W-:Y:S01]  /*0df0*/  ISETP.NE.AND P0, PT, R21, RZ, PT ;  /* 0x000000ff1500720c */ /* 0x000fe20003f05270 */
[----:B------:R-:W0:Y:S02]  /*0e00*/  F2I.CEIL.NTZ R8, R11 ;  /* 0x0000000b00087305 */ /* 0x000e24000020b100 */
[----:B------:R-:W-:-:S04]  /*0e10*/  IMAD.MOV.U32 R2, RZ, RZ, R13 ;  /* 0x000000ffff027224 */ /* 0x000fc800078e000d */
[----:B------:R-:W-:-:S06]  /*0e20*/  @!P1 IMAD.MOV R2, RZ, RZ, -R2 ;  /* 0x000000ffff029224 */ /* 0x000fcc00078e0a02 */
[-C--:B------:R-:W-:Y:S01]  /*0e30*/  @!P0 LOP3.LUT R2, RZ, R21.reuse, RZ, 0x33, !PT ;  /* 0x00000015ff028212 */ /* 0x080fe200078e33ff */
[C---:B0-----:R-:W-:Y:S02]  /*0e40*/  IMAD R13, R8.reuse, UR5, R19 ;  /* 0x00000005080d7c24 */ /* 0x041fe4000f8e0213 */
[----:B------:R-:W-:Y:S02]  /*0e50*/  IMAD R8, R8, UR5, R3 ;  /* 0x0000000508087c24 */ /* 0x000fe4000f8e0203 */
[-CC-:B------:R-:W-:Y:S02]  /*0e60*/  IMAD R3, R9, R21.reuse, R2.reuse ;  /* 0x0000001509037224 */ /* 0x180fe400078e0202 */
[-CC-:B------:R-:W-:Y:S02]  /*0e70*/  IMAD R9, R12, R21.reuse, R2.reuse ;  /* 0x000000150c097224 */ /* 0x180fe400078e0202 */
[-CC-:B------:R-:W-:Y:S02]  /*0e80*/  IMAD R13, R13, R21.reuse, R2.reuse ;  /* 0x000000150d0d7224 */ /* 0x180fe400078e0202 */
[----:B------:R-:W-:-:S02]  /*0e90*/  IMAD R17, R8, R21, R2 ;  /* 0x0000001508117224 */ /* 0x000fc400078e0202 */
[----:B------:R-:W-:-:S04]  /*0ea0*/  IMAD.WIDE R2, R3, 0x4, R22 ;  /* 0x0000000403027825 */ /* 0x000fc800078e0216 */
[--C-:B------:R-:W-:Y:S02]  /*0eb0*/  IMAD.WIDE R8, R9, 0x4, R22.reuse ;  /* 0x0000000409087825 */ /* 0x100fe400078e0216 */
[----:B------:R-:W2:Y:S02]  /*0ec0*/  LDG.E R2, desc[UR12][R2.64] ;  /* 0x0000000c02027981 */ /* 0x000ea4000c1e1900 */
[--C-:B------:R-:W-:Y:S02]  /*0ed0*/  IMAD.WIDE R12, R13, 0x4, R22.reuse ;  /* 0x000000040d0c7825 */ /* 0x100fe400078e0216 */
[----:B------:R-:W2:Y:S02]  /*0ee0*/  LDG.E R9, desc[UR12][R8.64] ;  /* 0x0000000c08097981 */ /* 0x000ea4000c1e1900 */
[----:B------:R-:W-:Y:S02]  /*0ef0*/  IMAD.WIDE R16, R17, 0x4, R22 ;  /* 0x0000000411107825 */ /* 0x000fe400078e0216 */
[----:B------:R-:W3:Y:S04]  /*0f00*/  LDG.E R12, desc[UR12][R12.64] ;  /* 0x0000000c0c0c7981 */ /* 0x000ee8000c1e1900 */
[----:B------:R-:W3:Y:S01]  /*0f10*/  LDG.E R17, desc[UR12][R16.64] ;  /* 0x0000000c10117981 */ /* 0x000ee2000c1e1900 */
[----:B------:R-:W-:-:S05]  /*0f20*/  I2FP.F32.S32 R19, R19 ;  /* 0x0000001300137245 */ /* 0x000fca0000201400 */
[----:B------:R-:W-:Y:S01]  /*0f30*/  FADD R19, R0, -R19 ;  /* 0x8000001300137221 */ /* 0x000fe20000000000 */
[----:B------:R-:W-:-:S05]  /*0f40*/  I2FP.F32.S32 R18, R18 ;  /* 0x0000001200127245 */ /* 0x000fca0000201400 */
[----:B------:R-:W-:Y:S01]  /*0f50*/  FADD R18, R11, -R18 ;  /* 0x800000120b127221 */ /* 0x000fe20000000000 */
[----:B--2---:R-:W-:-:S04]  /*0f60*/  FADD R0, -R2, R9 ;  /* 0x0000000902007221 */ /* 0x004fc80000000100 */
[----:B------:R-:W-:Y:S01]  /*0f70*/  FFMA R25, R19, R0, R2 ;  /* 0x0000000013197223 */ /* 0x000fe20000000002 */
[----:B---3--:R-:W-:-:S04]  /*0f80*/  FADD R29, -R12, R17 ;  /* 0x000000110c1d7221 */ /* 0x008fc80000000100 */
[----:B------:R-:W-:-:S04]  /*0f90*/  FFMA R0, R19, R29, R12 ;  /* 0x0000001d13007223 */ /* 0x000fc8000000000c */
[----:B------:R-:W-:Y:S01]  /*0fa0*/  FADD R0, -R25, R0 ;  /* 0x0000000019007221 */ /* 0x000fe20000000100 */
[----:B------:R-:W-:-:S04]  /*0fb0*/  IMAD.WIDE R2, R4, 0x4, R14 ;  /* 0x0000000404027825 */ /* 0x000fc800078e020e */
[----:B------:R-:W-:-:S05]  /*0fc0*/  FFMA R25, R18, R0, R25 ;  /* 0x0000000012197223 */ /* 0x000fca0000000019 */
[----:B------:R0:W-:Y:S01]  /*0fd0*/  STG.E desc[UR12][R2.64], R25 ;  /* 0x0000001902007986 */ /* 0x0001e2000c10190c */
[----:B------:R-:W-:Y:S05]  /*0fe0*/  BRA `(.L_x_3) ;  /* 0x0000000000147947 */ /* 0x000fea0003800000 */
.L_x_7:
[----:B------:R-:W-:-:S05]  /*0ff0*/  IMAD.WIDE R2, R4, 0x4, R14 ;  /* 0x0000000404027825 */ /* 0x000fca00078e020e */
[----:B------:R1:W-:Y:S01]  /*1000*/  STG.E desc[UR12][R2.64], RZ ;  /* 0x000000ff02007986 */ /* 0x0003e2000c10190c */
[----:B------:R-:W-:Y:S05]  /*1010*/  BRA `(.L_x_3) ;  /* 0x0000000000087947 */ /* 0x000fea0003800000 */
.L_x_6:
[----:B------:R-:W-:-:S05]  /*1020*/  IMAD.WIDE R2, R4, 0x4, R14 ;  /* 0x0000000404027825 */ /* 0x000fca00078e020e */
[----:B------:R2:W-:Y:S02]  /*1030*/  STG.E desc[UR12][R2.64], RZ ;  /* 0x000000ff02007986 */ /* 0x0005e4000c10190c */
.L_x_3:
[----:B------:R-:W-:Y:S05]  /*1040*/  BSYNC.RECONVERGENT B0 ;  /* 0x0000000000007941 */ /* 0x000fea0003800200 */
.L_x_2:
[----:B------:R-:W-:-:S04]  /*1050*/  IADD3 R4, PT, PT, R5, R4, RZ ;  /* 0x0000000405047210 */ /* 0x000fc80007ffe0ff */
[----:B------:R-:W-:-:S13]  /*1060*/  ISETP.GE.AND P0, PT, R4, UR7, PT ;  /* 0x0000000704007c0c */ /* 0x000fda000bf06270 */
[----:B------:R-:W-:Y:S05]  /*1070*/  @!P0 BRA `(.L_x_8) ;  /* 0xfffffff000788947 */ /* 0x000fea000383ffff */
[----:B------:R-:W-:Y:S05]  /*1080*/  EXIT ;  /* 0x000000000000794d */ /* 0x000fea0003800000 */
.L_x_1:
[----:B---3--:R-:W-:Y:S01]  /*1090*/  IABS R11, R9 ;  /* 0x00000009000b7213 */ /* 0x008fe20000000000 */
[----:B0-----:R-:W0:Y:S01]  /*10a0*/  LDC R14, c[0x0][0x3a4] ;  /* 0x0000e900ff0e7b82 */ /* 0x001e220000000800 */
[----:B------:R-:W-:Y:S01]  /*10b0*/  IABS R17, R4 ;  /* 0x0000000400117213 */ /* 0x000fe20000000000 */
[----:B------:R-:W-:Y:S01]  /*10c0*/  BSSY.RECONVERGENT B0, `(.L_x_9) ;  /* 0x0000101000007945 */ /* 0x000fe20003800200 */
[----:B--2---:R-:W2:Y:S08]  /*10d0*/  I2F.RP R0, R11 ;  /* 0x0000000b00007306 */ /* 0x004eb00000209400 */
[----:B--2---:R-:W2:Y:S02]  /*10e0*/  MUFU.RCP R0, R0 ;  /* 0x0000000000007308 */ /* 0x004ea40000001000 */
[----:B-12---:R-:W-:Y:S01]  /*10f0*/  VIADD R2, R0, 0xffffffe ;  /* 0x0ffffffe00027836 */ /* 0x006fe20000000000 */
[----:B0-----:R-:W-:-:S05]  /*1100*/  IABS R0, R14 ;  /* 0x0000000e00007213 */ /* 0x001fca0000000000 */
[----:B------:R0:W2:Y:S02]  /*1110*/  F2I.FTZ.U32.TRUNC.NTZ R3, R2 ;  /* 0x0000000200037305 */ /* 0x0000a4000021f000 */
[----:B0-----:R-:W-:Y:S02]  /*1120*/  IMAD.MOV.U32 R2, RZ, RZ, RZ ;  /* 0x000000ffff027224 */ /* 0x001fe400078e00ff */
[----:B--2---:R-:W-:-:S04]  /*1130*/  IMAD.MOV R16, RZ, RZ, -R3 ;  /* 0x000000ffff107224 */ /* 0x004fc800078e0a03 */
[----:B------:R-:W-:Y:S01]  /*1140*/  IMAD R15, R16, R11, RZ ;  /* 0x0000000b100f7224 */ /* 0x000fe200078e02ff */
[----:B------:R-:W-:Y:S02]  /*1150*/  MOV R16, R17 ;  /* 0x0000001100107202 */ /* 0x000fe40000000f00 */
[----:B------:R-:W0:Y:S01]  /*1160*/  I2F.RP R17, R0 ;  /* 0x0000000000117306 */ /* 0x000e220000209400 */
[----:B------:R-:W-:-:S06]  /*1170*/  IMAD.HI.U32 R15, R3, R15, R2 ;  /* 0x0000000f030f7227 */ /* 0x000fcc00078e0002 */
[----:B-1----:R-:W-:Y:S02]  /*1180*/  IMAD.HI.U32 R21, R15, R16, RZ ;  /* 0x000000100f157227 */ /* 0x002fe400078e00ff */
[----:B------:R-:W1:Y:S02]  /*1190*/  LDC R15, c[0x0][0x3a8] ;  /* 0x0000ea00ff0f7b82 */ /* 0x000e640000000800 */
[----:B------:R-:W-:-:S04]  /*11a0*/  IMAD.MOV R2, RZ, RZ, -R21 ;  /* 0x000000ffff027224 */ /* 0x000fc800078e0a15 */
[C---:B------:R-:W-:Y:S01]  /*11b0*/  IMAD R2, R11.reuse, R2, R16 ;  /* 0x000000020b027224 */ /* 0x040fe200078e0210 */
[----:B0-----:R-:W0:Y:S04]  /*11c0*/  MUFU.RCP R17, R17 ;  /* 0x0000001100117308 */ /* 0x001e280000001000 */
[----:B------:R-:W-:-:S13]  /*11d0*/  ISETP.GT.U32.AND P1, PT, R11, R2, PT ;  /* 0x000000020b00720c */ /* 0x000fda0003f24070 */
[-C--:B------:R-:W-:Y:S01]  /*11e0*/  @!P1 IADD3 R2, PT, PT, R2, -R11.reuse, RZ ;  /* 0x8000000b02029210 */ /* 0x080fe20007ffe0ff */
[----:B0-----:R-:W-:Y:S02]  /*11f0*/  VIADD R3, R17, 0xffffffe ;  /* 0x0ffffffe11037836 */ /* 0x001fe40000000000 */
[----:B------:R-:W-:Y:S01]  /*1200*/  @!P1 VIADD R21, R21, 0x1 ;  /* 0x0000000115159836 */ /* 0x000fe20000000000 */
[----:B------:R-:W-:Y:S02]  /*1210*/  ISETP.GE.U32.AND P0, PT, R2, R11, PT ;  /* 0x0000000b0200720c */ /* 0x000fe40003f06070 */
[----:B------:R-:W-:Y:S01]  /*1220*/  LOP3.LUT R2, R4, R9, RZ, 0x3c, !PT ;  /* 0x0000000904027212 */ /* 0x000fe200078e3cff */
[----:B------:R-:W0:Y:S01]  /*1230*/  F2I.FTZ.U32.TRUNC.NTZ R3, R3 ;  /* 0x0000000300037305 */ /* 0x000e22000021f000 */
[----:B------:R-:W-:Y:S02]  /*1240*/  ISETP.NE.AND P1, PT, R9, RZ, PT ;  /* 0x000000ff0900720c */ /* 0x000fe40003f25270 */
[----:B------:R-:W-:Y:S01]  /*1250*/  ISETP.GE.AND P2, PT, R2, RZ, PT ;  /* 0x000000ff0200720c */ /* 0x000fe20003f46270 */
[----:B------:R-:W-:Y:S01]  /*1260*/  HFMA2 R2, -RZ, RZ, 0, 0 ;  /* 0x00000000ff027431 */ /* 0x000fe200000001ff */
[----:B-1----:R-:W-:-:S05]  /*1270*/  IABS R11, R15 ;  /* 0x0000000f000b7213 */ /* 0x002fca0000000000 */
[----:B------:R-:W-:Y:S01]  /*1280*/  @P0 IADD3 R21, PT, PT, R21, 0x1, RZ ;  /* 0x0000000115150810 */ /* 0x000fe20007ffe0ff */
[----:B0-----:R-:W-:-:S05]  /*1290*/  IMAD.MOV R17, RZ, RZ, -R3 ;  /* 0x000000ffff117224 */ /* 0x001fca00078e0a03 */
[----:B------:R-:W-:Y:S01]  /*12a0*/  @!P2 IMAD.MOV R21, RZ, RZ, -R21 ;  /* 0x000000ffff15a224 */ /* 0x000fe200078e0a15 */
[----:B------:R-:W-:Y:S01]  /*12b0*/  @!P1 LOP3.LUT R21, RZ, R9, RZ, 0x33, !PT ;  /* 0x00000009ff159212 */ /* 0x000fe200078e33ff */
[----:B------:R-:W-:-:S03]  /*12c0*/  IMAD R17, R17, R0, RZ ;  /* 0x0000000011117224 */ /* 0x000fc600078e02ff */
[----:B------:R-:W-:Y:S01]  /*12d0*/  IABS R16, R21 ;  /* 0x0000001500107213 */ /* 0x000fe20000000000 */
[----:B------:R-:W-:-:S04]  /*12e0*/  IMAD.HI.U32 R2, R3, R17, R2 ;  /* 0x0000001103027227 */ /* 0x000fc800078e0002 */
[----:B------:R-:W-:Y:S02]  /*12f0*/  IMAD.MOV.U32 R3, RZ, RZ, R16 ;  /* 0x000000ffff037224 */ /* 0x000fe400078e0010 */
[----:B------:R-:W0:Y:S02]  /*1300*/  I2F.RP R16, R11 ;  /* 0x0000000b00107306 */ /* 0x000e240000209400 */
[----:B------:R-:W-:-:S04]  /*1310*/  IMAD.HI.U32 R20, R2, R3, RZ ;  /* 0x0000000302147227 */ /* 0x000fc800078e00ff */
[----:B------:R-:W-:-:S04]  /*1320*/  IMAD.MOV R2, RZ, RZ, -R20 ;  /* 0x000000ffff027224 */ /* 0x000fc800078e0a14 */
[C---:B------:R-:W-:Y:S01]  /*1330*/  IMAD R3, R0.reuse, R2, R3 ;  /* 0x0000000200037224 */ /* 0x040fe200078e0203 */
[----:B------:R-:W-:Y:S01]  /*1340*/  LOP3.LUT R2, R21, R14, RZ, 0x3c, !PT ;  /* 0x0000000e15027212 */ /* 0x000fe200078e3cff */
[----:B0-----:R-:W0:Y:S03]  /*1350*/  MUFU.RCP R16, R16 ;  /* 0x0000001000107308 */ /* 0x001e260000001000 */
[----:B------:R-:W-:Y:S02]  /*1360*/  ISETP.GT.U32.AND P1, PT, R0, R3, PT ;  /* 0x000000030000720c */ /* 0x000fe40003f24070 */
[----:B------:R-:W-:-:S11]  /*1370*/  ISETP.GE.AND P2, PT, R2, RZ, PT ;  /* 0x000000ff0200720c */ /* 0x000fd60003f46270 */
[-C--:B------:R-:W-:Y:S01]  /*1380*/  @!P1 IADD3 R3, PT, PT, R3, -R0.reuse, RZ ;  /* 0x8000000003039210 */ /* 0x080fe20007ffe0ff */
[----:B------:R-:W-:Y:S01]  /*1390*/  @!P1 VIADD R20, R20, 0x1 ;  /* 0x0000000114149836 */ /* 0x000fe20000000000 */
[----:B------:R-:W-:Y:S01]  /*13a0*/  ISETP.NE.AND P1, PT, R14, RZ, PT ;  /* 0x000000ff0e00720c */ /* 0x000fe20003f25270 */
[----:B0-----:R-:W-:Y:S01]  /*13b0*/  VIADD R17, R16, 0xffffffe ;  /* 0x0ffffffe10117836 */ /* 0x001fe20000000000 */
[----:B------:R-:W-:Y:S02]  /*13c0*/  ISETP.GE.U32.AND P0, PT, R3, R0, PT ;  /* 0x000000000300720c */ /* 0x000fe40003f06070 */
[----:B------:R-:W0:Y:S01]  /*13d0*/  LDC R0, c[0x0][0x3a0] ;  /* 0x0000e800ff007b82 */ /* 0x000e220000000800 */
[----:B------:R-:W1:Y:S10]  /*13e0*/  F2I.FTZ.U32.TRUNC.NTZ R3, R17 ;  /* 0x0000001100037305 */ /* 0x000e74000021f000 */
[----:B------:R-:W-:Y:S01]  /*13f0*/  @P0 IADD3 R20, PT, PT, R20, 0x1, RZ ;  /* 0x0000000114140810 */ /* 0x000fe20007ffe0ff */
[----:B-1----:R-:W-:-:S04]  /*1400*/  IMAD.MOV R2, RZ, RZ, -R3 ;  /* 0x000000ffff027224 */ /* 0x002fc800078e0a03 */
[----:B------:R-:W-:Y:S01]  /*1410*/  @!P2 IMAD.MOV R20, RZ, RZ, -R20 ;  /* 0x000000ffff14a224 */ /* 0x000fe200078e0a14 */
[----:B------:R-:W-:Y:S01]  /*1420*/  @!P1 LOP3.LUT R20, RZ, R14, RZ, 0x33, !PT ;  /* 0x0000000eff149212 */ /* 0x000fe200078e33ff */
[----:B------:R-:W-:Y:S01]  /*1430*/  IMAD R17, R2, R11, RZ ;  /* 0x0000000b02117224 */ /* 0x000fe200078e02ff */
[----:B------:R-:W-:Y:S02]  /*1440*/  MOV R2, RZ ;  /* 0x000000ff00027202 */ /* 0x000fe40000000f00 */
[----:B------:R-:W-:Y:S02]  /*1450*/  IABS R18, R20 ;  /* 0x0000001400127213 */ /* 0x000fe40000000000 */
[----:B0-----:R-:W-:Y:S01]  /*1460*/  IABS R16, R0 ;  /* 0x0000000000107213 */ /* 0x001fe20000000000 */
[----:B------:R-:W-:-:S03]  /*1470*/  IMAD.HI.U32 R17, R3, R17, R2 ;  /* 0x0000001103117227 */ /* 0x000fc600078e0002 */
[----:B------:R-:W0:Y:S03]  /*1480*/  I2F.RP R19, R16 ;  /* 0x0000001000137306 */ /* 0x000e260000209400 */
        /* <DEDUP_REMOVED lines=9> */
[----:B------:R-:W-:Y:S02]  /*1520*/  LOP3.LUT R11, R20, R15, RZ, 0x3c, !PT ;  /* 0x0000000f140b7212 */ /* 0x000fe400078e3cff */
[----:B------:R-:W0:Y:S01]  /*1530*/  F2I.FTZ.U32.TRUNC.NTZ R3, R3 ;  /* 0x0000000300037305 */ /* 0x000e22000021f000 */
[----:B------:R-:W-:-:S02]  /*1540*/  ISETP.NE.AND P1, PT, R15, RZ, PT ;  /* 0x000000ff0f00720c */ /* 0x000fc40003f25270 */
[----:B------:R-:W-:-:S06]  /*1550*/  ISETP.GE.AND P2, PT, R11, RZ, PT ;  /* 0x000000ff0b00720c */ /* 0x000fcc0003f46270 */
[----:B------:R-:W-:-:S05]  /*1560*/  @P0 VIADD R2, R2, 0x1 ;  /* 0x0000000102020836 */ /* 0x000fca0000000000 */
[----:B------:R-:W-:Y:S01]  /*1570*/  MOV R11, R2 ;  /* 0x00000002000b7202 */ /* 0x000fe20000000f00 */
[----:B------:R-:W-:Y:S02]  /*1580*/  HFMA2 R2, -RZ, RZ, 0, 0 ;  /* 0x00000000ff027431 */ /* 0x000fe400000001ff */
[----:B0-----:R-:W-:Y:S02]  /*1590*/  IMAD.MOV R17, RZ, RZ, -R3 ;  /* 0x000000ffff117224 */ /* 0x001fe400078e0a03 */
[----:B------:R-:W-:Y:S01]  /*15a0*/  @!P2 IMAD.MOV R11, RZ, RZ, -R11 ;  /* 0x000000ffff0ba224 */ /* 0x000fe200078e0a0b */
[----:B------:R-:W-:Y:S01]  /*15b0*/  @!P1 LOP3.LUT R11, RZ, R15, RZ, 0x33, !PT ;  /* 0x0000000fff0b9212 */ /* 0x000fe200078e33ff */
[----:B------:R-:W-:-:S03]  /*15c0*/  IMAD R17, R17, R16, RZ ;  /* 0x0000001011117224 */ /* 0x000fc600078e02ff */
[----:B------:R-:W-:Y:S01]  /*15d0*/  IABS R18, R11 ;  /* 0x0000000b00127213 */ /* 0x000fe20000000000 */
[----:B------:R-:W-:-:S04]  /*15e0*/  IMAD.HI.U32 R2, R3, R17, R2 ;  /* 0x0000001103027227 */ /* 0x000fc800078e0002 */
[----:B------:R-:W-:-:S04]  /*15f0*/  IMAD.MOV.U32 R3, RZ, RZ, R18 ;  /* 0x000000ffff037224 */ /* 0x000fc800078e0012 */
[----:B------:R-:W-:-:S04]  /*1600*/  IMAD.HI.U32 R17, R2, R3, RZ ;  /* 0x0000000302117227 */ /* 0x000fc800078e00ff */
[----:B------:R-:W-:-:S04]  /*1610*/  IMAD.MOV R2, RZ, RZ, -R17 ;  /* 0x000000ffff027224 */ /* 0x000fc800078e0a11 */
[----:B------:R-:W-:Y:S01]  /*1620*/  IMAD R3, R16, R2, R3 ;  /* 0x0000000210037224 */ /* 0x000fe200078e0203 */
[C---:B------:R-:W-:Y:S01]  /*1630*/  LOP3.LUT R2, R11.reuse, R0, RZ, 0x3c, !PT ;  /* 0x000000000b027212 */ /* 0x040fe200078e3cff */
[----:B------:R-:W-:-:S03]  /*1640*/  IMAD.SHL.U32 R11, R11, 0x4, RZ ;  /* 0x000000040b0b7824 */ /* 0x000fc600078e00ff */
[----:B------:R-:W-:Y:S02]  /*1650*/  ISETP.GT.U32.AND P1, PT, R16, R3, PT ;  /* 0x000000031000720c */ /* 0x000fe40003f24070 */
[----:B------:R-:W-:-:S11]  /*1660*/  ISETP.GE.AND P2, PT, R2, RZ, PT ;  /* 0x000000ff0200720c */ /* 0x000fd60003f46270 */
[-C--:B------:R-:W-:Y:S01]  /*1670*/  @!P1 IADD3 R3, PT, PT, R3, -R16.reuse, RZ ;  /* 0x8000001003039210 */ /* 0x080fe20007ffe0ff */
[----:B------:R-:W-:Y:S01]  /*1680*/  @!P1 VIADD R17, R17, 0x1 ;  /* 0x0000000111119836 */ /* 0x000fe20000000000 */
[----:B------:R-:W-:Y:S02]  /*1690*/  ISETP.NE.AND P1, PT, R0, RZ, PT ;  /* 0x000000ff0000720c */ /* 0x000fe40003f25270 */
[----:B------:R-:W-:Y:S02]  /*16a0*/  ISETP.GE.U32.AND P0, PT, R3, R16, PT ;  /* 0x000000100300720c */ /* 0x000fe40003f06070 */
[----:B------:R-:W0:Y:S11]  /*16b0*/  LDC.64 R2, c[0x0][0x398] ;  /* 0x0000e600ff027b82 */ /* 0x000e360000000a00 */
[----:B------:R-:W-:-:S05]  /*16c0*/  @P0 VIADD R17, R17, 0x1 ;  /* 0x0000000111110836 */ /* 0x000fca0000000000 */
[----:B------:R-:W-:Y:S02]  /*16d0*/  @!P2 IADD3 R17, PT, PT, -R17, RZ, RZ ;  /* 0x000000ff1111a210 */ /* 0x000fe40007ffe1ff */
[----:B------:R-:W-:-:S04]  /*16e0*/  @!P1 LOP3.LUT R17, RZ, R0, RZ, 0x33, !PT ;  /* 0x00000000ff119212 */ /* 0x000fc800078e33ff */
[----:B------:R-:W-:Y:S01]  /*16f0*/  ISETP.NE.AND P0, PT, R17, RZ, PT ;  /* 0x000000ff1100720c */ /* 0x000fe20003f05270 */
[----:B0-----:R-:W-:-:S12]  /*1700*/  IMAD.WIDE R2, R11, 0x4, R2 ;  /* 0x000000040b027825 */ /* 0x001fd800078e0202 */
[----:B-----5:R-:W-:Y:S05]  /*1710*/  @P0 BRA `(.L_x_10) ;  /* 0x00000008006c0947 */ /* 0x020fea0003800000 */
[----:B------:R-:W2:Y:S04]  /*1720*/  LDG.E R0, desc[UR12][R2.64+0x8] ;  /* 0x0000080c02007981 */ /* 0x000ea8000c1e1900 */
[----:B------:R-:W2:Y:S04]  /*1730*/  LDG.E R23, desc[UR12][R2.64] ;  /* 0x0000000c02177981 */ /* 0x000ea8000c1e1900 */
[----:B------:R0:W5:Y:S04]  /*1740*/  LDG.E R22, desc[UR12][R2.64+0x4] ;  /* 0x0000040c02167981 */ /* 0x000168000c1e1900 */
[----:B------:R0:W5:Y:S01]  /*1750*/  LDG.E R25, desc[UR12][R2.64+0xc] ;  /* 0x00000c0c02197981 */ /* 0x000162000c1e1900 */
[----:B------:R-:W1:Y:S01]  /*1760*/  MUFU.RCP R17, R10 ;  /* 0x0000000a00117308 */ /* 0x000e620000001000 */
[----:B------:R-:W-:Y:S01]  /*1770*/  BSSY.RECONVERGENT B1, `(.L_x_11) ;  /* 0x000000e000017945 */ /* 0x000fe20003800200 */
[----:B-1----:R-:W-:-:S04]  /*1780*/  FFMA R16, R17, -R10, 1 ;  /* 0x3f80000011107423 */ /* 0x002fc8000000080a */
[----:B------:R-:W-:Y:S01]  /*1790*/  FFMA R17, R17, R16, R17 ;  /* 0x0000001011117223 */ /* 0x000fe20000000011 */
[----:B--2---:R-:W-:-:S04]  /*17a0*/  FADD R11, R0, -R23 ;  /* 0x80000017000b7221 */ /* 0x004fc80000000000 */
[----:B------:R-:W-:-:S04]  /*17b0*/  FMUL R0, R6, R11 ;  /* 0x0000000b06007220 */ /* 0x000fc80000400000 */
[----:B------:R-:W1:Y:S01]  /*17c0*/  FCHK P0, R0, R10 ;  /* 0x0000000a00007302 */ /* 0x000e620000000000 */
[----:B------:R-:W-:-:S04]  /*17d0*/  FFMA R11, R0, R17, RZ ;  /* 0x00000011000b7223 */ /* 0x000fc800000000ff */
[----:B------:R-:W-:-:S04]  /*17e0*/  FFMA R16, R11, -R10, R0 ;  /* 0x8000000a0b107223 */ /* 0x000fc80000000000 */
[----:B------:R-:W-:Y:S01]  /*17f0*/  FFMA R11, R16, R17, R11 ;  /* 0x00000011100b7223 */ /* 0x000fe2000000000b */
[----:B01----:R-:W-:Y:S06]  /*1800*/  @!P0 BRA `(.L_x_12) ;  /* 0x0000000000108947 */ /* 0x003fec0003800000 */
[----:B------:R-:W-:Y:S01]  /*1810*/  IMAD.MOV.U32 R3, RZ, RZ, R10 ;  /* 0x000000ffff037224 */ /* 0x000fe200078e000a */
[----:B------:R-:W-:-:S07]  /*1820*/  MOV R2, 0x1840 ;  /* 0x0000184000027802 */ /* 0x000fce0000000f00 */
[----:B-----5:R-:W-:Y:S05]  /*1830*/  CALL.REL.NOINC `($__internal_0_$__cuda_sm3x_div_rn_noftz_f32_slowpath) ;  /* 0x0000002000a07944 */ /* 0x020fea0003c00000 */
[----:B------:R-:W-:-:S07]  /*1840*/  MOV R11, R0 ;  /* 0x00000000000b7202 */ /* 0x000fce0000000f00 */
.L_x_12:
[----:B------:R-:W-:Y:S05]  /*1850*/  BSYNC.RECONVERGENT B1 ;  /* 0x0000000000017941 */ /* 0x000fea0003800200 */
.L_x_11:
[----:B------:R-:W-:Y:S02]  /*1860*/  IABS R0, R15 ;  /* 0x0000000f00007213 */ /* 0x000fe40000000000 */
[----:B------:R-:W-:Y:S02]  /*1870*/  IABS R18, R20 ;  /* 0x0000001400127213 */ /* 0x000fe40000000000 */
[----:B------:R-:W0:Y:S01]  /*1880*/  I2F.RP R16, R0 ;  /* 0x0000000000107306 */ /* 0x000e220000209400 */
[----:B------:R-:W-:Y:S02]  /*1890*/  ISETP.GE.AND P1, PT, R20, RZ, PT ;  /* 0x000000ff1400720c */ /* 0x000fe40003f26270 */
[----:B------:R-:W-:-:S05]  /*18a0*/  ISETP.NE.AND P2, PT, R15, RZ, PT ;  /* 0x000000ff0f00720c */ /* 0x000fca0003f45270 */
[----:B0-----:R-:W0:Y:S02]  /*18b0*/  MUFU.RCP R16, R16 ;  /* 0x0000001000107308 */ /* 0x001e240000001000 */
[----:B0-----:R-:W-:-:S06]  /*18c0*/  VIADD R2, R16, 0xffffffe ;  /* 0x0ffffffe10027836 */ /* 0x001fcc0000000000 */
[----:B------:R0:W1:Y:S02]  /*18d0*/  F2I.FTZ.U32.TRUNC.NTZ R3, R2 ;  /* 0x0000000200037305 */ /* 0x000064000021f000 */
[----:B0-----:R-:W-:Y:S02]  /*18e0*/  HFMA2 R2, -RZ, RZ, 0, 0 ;  /* 0x00000000ff027431 */ /* 0x001fe400000001ff */
[----:B-1----:R-:W-:-:S04]  /*18f0*/  IMAD.MOV R17, RZ, RZ, -R3 ;  /* 0x000000ffff117224 */ /* 0x002fc800078e0a03 */
[----:B------:R-:W-:-:S04]  /*1900*/  IMAD R17, R17, R0, RZ ;  /* 0x0000000011117224 */ /* 0x000fc800078e02ff */
[----:B------:R-:W-:-:S04]  /*1910*/  IMAD.HI.U32 R17, R3, R17, R2 ;  /* 0x0000001103117227 */ /* 0x000fc800078e0002 */
[----:B------:R-:W-:-:S04]  /*1920*/  IMAD.MOV.U32 R3, RZ, RZ, R18 ;  /* 0x000000ffff037224 */ /* 0x000fc800078e0012 */
[----:B------:R-:W-:-:S04]  /*1930*/  IMAD.HI.U32 R17, R17, R3, RZ ;  /* 0x0000000311117227 */ /* 0x000fc800078e00ff */
[----:B------:R-:W-:-:S04]  /*1940*/  IMAD.MOV R17, RZ, RZ, -R17 ;  /* 0x000000ffff117224 */ /* 0x000fc800078e0a11 */
[----:B------:R-:W-:-:S05]  /*1950*/  IMAD R3, R0, R17, R3 ;  /* 0x0000001100037224 */ /* 0x000fca00078e0203 */
[----:B------:R-:W-:-:S13]  /*1960*/  ISETP.GT.U32.AND P0, PT, R0, R3, PT ;  /* 0x000000030000720c */ /* 0x000fda0003f04070 */
[----:B------:R-:W-:-:S04]  /*1970*/  @!P0 IADD3 R3, PT, PT, R3, -R0, RZ ;  /* 0x8000000003038210 */ /* 0x000fc80007ffe0ff */
[----:B------:R-:W-:-:S13]  /*1980*/  ISETP.GT.U32.AND P0, PT, R0, R3, PT ;  /* 0x000000030000720c */ /* 0x000fda0003f04070 */
[----:B------:R-:W-:-:S04]  /*1990*/  @!P0 IMAD.IADD R3, R3, 0x1, -R0 ;  /* 0x0000000103038824 */ /* 0x000fc800078e0a00 */
[----:B------:R-:W-:-:S05]  /*19a0*/  IMAD.MOV.U32 R0, RZ, RZ, R3 ;  /* 0x000000ffff007224 */ /* 0x000fca00078e0003 */
[----:B------:R-:W-:Y:S02]  /*19b0*/  @!P1 IADD3 R0, PT, PT, -R0, RZ, RZ ;  /* 0x000000ff00009210 */ /* 0x000fe40007ffe1ff */
[----:B------:R-:W-:-:S04]  /*19c0*/  @!P2 LOP3.LUT R0, RZ, R15, RZ, 0x33, !PT ;  /* 0x0000000fff00a212 */ /* 0x000fc800078e33ff */
[----:B------:R-:W-:-:S05]  /*19d0*/  I2FP.F32.S32 R0, R0 ;  /* 0x0000000000007245 */ /* 0x000fca0000201400 */
[----:B------:R-:W-:-:S04]  /*19e0*/  FMUL R11, R0, R11 ;  /* 0x0000000b000b7220 */ /* 0x000fc80000400000 */
[----:B------:R-:W-:-:S05]  /*19f0*/  FFMA R23, R6, R23, R11 ;  /* 0x0000001706177223 */ /* 0x000fca000000000b */
[----:B------:R-:W-:-:S04]  /*1a00*/  FSETP.GT.AND P0, PT, R23, R6, PT ;  /* 0x000000061700720b */ /* 0x000fc80003f04000 */
[----:B------:R-:W-:-:S13]  /*1a10*/  FSETP.LT.OR P0, PT, R23, RZ, P0 ;  /* 0x000000ff1700720b */ /* 0x000fda0000701400 */
[----:B------:R-:W-:Y:S05]  /*1a20*/  @P0 BRA `(.L_x_13) ;  /* 0x0000000400a00947 */ /* 0x000fea0003800000 */
[----:B------:R-:W-:Y:S01]  /*1a30*/  IABS R0, R14 ;  /* 0x0000000e00007213 */ /* 0x000fe20000000000 */
[----:B------:R-:W-:Y:S01]  /*1a40*/  BSSY.RECONVERGENT B1, `(.L_x_14) ;  /* 0x0000026000017945 */ /* 0x000fe20003800200 */
[----:B------:R-:W-:Y:S02]  /*1a50*/  IABS R16, R21 ;  /* 0x0000001500107213 */ /* 0x000fe40000000000 */
[----:B------:R-:W0:Y:S01]  /*1a60*/  I2F.RP R11, R0 ;  /* 0x00000000000b7306 */ /* 0x000e220000209400 */
[----:B------:R-:W-:Y:S02]  /*1a70*/  ISETP.GE.AND P1, PT, R21, RZ, PT ;  /* 0x000000ff1500720c */ /* 0x000fe40003f26270 */
[----:B------:R-:W-:-:S05]  /*1a80*/  ISETP.NE.AND P2, PT, R14, RZ, PT ;  /* 0x000000ff0e00720c */ /* 0x000fca0003f45270 */
[----:B0-----:R-:W0:Y:S02]  /*1a90*/  MUFU.RCP R11, R11 ;  /* 0x0000000b000b7308 */ /* 0x001e240000001000 */
[----:B0-----:R-:W-:-:S06]  /*1aa0*/  VIADD R2, R11, 0xffffffe ;  /* 0x0ffffffe0b027836 */ /* 0x001fcc0000000000 */
[----:B------:R0:W1:Y:S02]  /*1ab0*/  F2I.FTZ.U32.TRUNC.NTZ R3, R2 ;  /* 0x0000000200037305 */ /* 0x000064000021f000 */
[----:B0-----:R-:W-:Y:S01]  /*1ac0*/  MOV R2, RZ ;  /* 0x000000ff00027202 */ /* 0x001fe20000000f00 */
[----:B-1----:R-:W-:-:S04]  /*1ad0*/  IMAD.MOV R15, RZ, RZ, -R3 ;  /* 0x000000ffff0f7224 */ /* 0x002fc800078e0a03 */
[----:B------:R-:W-:-:S04]  /*1ae0*/  IMAD R15, R15, R0, RZ ;  /* 0x000000000f0f7224 */ /* 0x000fc800078e02ff */
[----:B------:R-:W-:-:S04]  /*1af0*/  IMAD.HI.U32 R15, R3, R15, R2 ;  /* 0x0000000f030f7227 */ /* 0x000fc800078e0002 */
[----:B-----5:R-:W-:Y:S01]  /*1b00*/  FADD R2, -R22, R25 ;  /* 0x0000001916027221 */ /* 0x020fe20000000100 */
[----:B------:R-:W-:-:S04]  /*1b10*/  IMAD.MOV.U32 R3, RZ, RZ, R16 ;  /* 0x000000ffff037224 */ /* 0x000fc800078e0010 */
[----:B------:R-:W-:-:S04]  /*1b20*/  IMAD.HI.U32 R15, R15, R3, RZ ;  /* 0x000000030f0f7227 */ /* 0x000fc800078e00ff */
[----:B------:R-:W-:-:S04]  /*1b30*/  IMAD.MOV R15, RZ, RZ, -R15 ;  /* 0x000000ffff0f7224 */ /* 0x000fc800078e0a0f */
[C---:B------:R-:W-:Y:S02]  /*1b40*/  IMAD R15, R0.reuse, R15, R3 ;  /* 0x0000000f000f7224 */ /* 0x040fe400078e0203 */
[----:B------:R-:W0:Y:S03]  /*1b50*/  MUFU.RCP R3, R8 ;  /* 0x0000000800037308 */ /* 0x000e260000001000 */
[----:B------:R-:W-:-:S13]  /*1b60*/  ISETP.GT.U32.AND P0, PT, R0, R15, PT ;  /* 0x0000000f0000720c */ /* 0x000fda0003f04070 */
[----:B------:R-:W-:Y:S01]  /*1b70*/  @!P0 IADD3 R15, PT, PT, R15, -R0, RZ ;  /* 0x800000000f0f8210 */ /* 0x000fe20007ffe0ff */
[----:B0-----:R-:W-:-:S03]  /*1b80*/  FFMA R16, -R8, R3, 1 ;  /* 0x3f80000008107423 */ /* 0x001fc60000000103 */
[----:B------:R-:W-:Y:S01]  /*1b90*/  ISETP.GT.U32.AND P0, PT, R0, R15, PT ;  /* 0x0000000f0000720c */ /* 0x000fe20003f04070 */
[----:B------:R-:W-:-:S12]  /*1ba0*/  FFMA R3, R3, R16, R3 ;  /* 0x0000001003037223 */ /* 0x000fd80000000003 */
[----:B------:R-:W-:Y:S02]  /*1bb0*/  @!P0 IMAD.IADD R15, R15, 0x1, -R0 ;  /* 0x000000010f0f8824 */ /* 0x000fe400078e0a00 */
[----:B------:R-:W-:-:S04]  /*1bc0*/  FMUL R0, R7, R2 ;  /* 0x0000000207007220 */ /* 0x000fc80000400000 */
[----:B------:R-:W0:Y:S01]  /*1bd0*/  FCHK P0, R0, R8 ;  /* 0x0000000800007302 */ /* 0x000e220000000000 */
[----:B------:R-:W-:Y:S01]  /*1be0*/  MOV R2, R15 ;  /* 0x0000000f00027202 */ /* 0x000fe20000000f00 */
[----:B------:R-:W-:-:S04]  /*1bf0*/  FFMA R16, R0, R3, RZ ;  /* 0x0000000300107223 */ /* 0x000fc800000000ff */
[----:B------:R-:W-:Y:S02]  /*1c00*/  @!P1 IMAD.MOV R2, RZ, RZ, -R2 ;  /* 0x000000ffff029224 */ /* 0x000fe400078e0a02 */
[----:B------:R-:W-:Y:S01]  /*1c10*/  FFMA R11, -R8, R16, R0 ;  /* 0x00000010080b7223 */ /* 0x000fe20000000100 */
[----:B------:R-:W-:-:S03]  /*1c20*/  @!P2 LOP3.LUT R2, RZ, R14, RZ, 0x33, !PT ;  /* 0x0000000eff02a212 */ /* 0x000fc600078e33ff */
[----:B------:R-:W-:Y:S01]  /*1c30*/  FFMA R3, R3, R11, R16 ;  /* 0x0000000b03037223 */ /* 0x000fe20000000010 */
[----:B------:R-:W-:Y:S01]  /*1c40*/  I2FP.F32.S32 R14, R2 ;  /* 0x00000002000e7245 */ /* 0x000fe20000201400 */
[----:B0-----:R-:W-:Y:S06]  /*1c50*/  @!P0 BRA `(.L_x_15) ;  /* 0x0000000000108947 */ /* 0x001fec0003800000 */
[----:B------:R-:W-:Y:S02]  /*1c60*/  MOV R3, R8 ;  /* 0x0000000800037202 */ /* 0x000fe40000000f00 */
[----:B------:R-:W-:-:S07]  /*1c70*/  MOV R2, 0x1c90 ;  /* 0x00001c9000027802 */ /* 0x000fce0000000f00 */
[----:B------:R-:W-:Y:S05]  /*1c80*/  CALL.REL.NOINC `($__internal_0_$__cuda_sm3x_div_rn_noftz_f32_slowpath) ;  /* 0x0000001c008c7944 */ /* 0x000fea0003c00000 */
[----:B------:R-:W-:-:S07]  /*1c90*/  IMAD.MOV.U32 R3, RZ, RZ, R0 ;  /* 0x000000ffff037224 */ /* 0x000fce00078e0000 */
.L_x_15:
[----:B------:R-:W-:Y:S05]  /*1ca0*/  BSYNC.RECONVERGENT B1 ;  /* 0x0000000000017941 */ /* 0x000fea0003800200 */
.L_x_14:
[----:B------:R-:W-:-:S04]  /*1cb0*/  FMUL R14, R14, R3 ;  /* 0x000000030e0e7220 */ /* 0x000fc80000400000 */
[----:B------:R-:W-:-:S05]  /*1cc0*/  FFMA R22, R7, R22, R14 ;  /* 0x0000001607167223 */ /* 0x000fca000000000e */
[----:B------:R-:W-:-:S04]  /*1cd0*/  FSETP.GT.AND P0, PT, R22, R7, PT ;  /* 0x000000071600720b */ /* 0x000fc80003f04000 */
[----:B------:R-:W-:-:S13]  /*1ce0*/  FSETP.LT.OR P0, PT, R22, RZ, P0 ;  /* 0x000000ff1600720b */ /* 0x000fda0000701400 */
[----:B------:R-:W-:Y:S05]  /*1cf0*/  @P0 BRA `(.L_x_16) ;  /* 0x0000000000e00947 */ /* 0x000fea0003800000 */
[----:B------:R-:W-:Y:S01]  /*1d00*/  IABS R2, R9 ;  /* 0x0000000900027213 */ /* 0x000fe20000000000 */
[----:B------:R-:W0:Y:S01]  /*1d10*/  LDC.64 R18, c[0x0][0x380] ;  /* 0x0000e000ff127b82 */ /* 0x000e220000000a00 */
[----:B------:R-:W-:Y:S02]  /*1d20*/  IABS R11, R4 ;  /* 0x00000004000b7213 */ /* 0x000fe40000000000 */
[----:B------:R-:W1:Y:S01]  /*1d30*/  I2F.RP R0, R2 ;  /* 0x0000000200007306 */ /* 0x000e620000209400 */
[----:B------:R-:W-:-:S07]  /*1d40*/  ISETP.GE.AND P1, PT, R4, RZ, PT ;  /* 0x000000ff0400720c */ /* 0x000fce0003f26270 */
[----:B-1----:R-:W1:Y:S02]  /*1d50*/  MUFU.RCP R0, R0 ;  /* 0x0000000000007308 */ /* 0x002e640000001000 */
[----:B-1----:R-:W-:-:S06]  /*1d60*/  IADD3 R14, PT, PT, R0, 0xffffffe, RZ ;  /* 0x0ffffffe000e7810 */ /* 0x002fcc0007ffe0ff */
[----:B------:R-:W-:Y:S08]  /*1d70*/  F2I.FLOOR.NTZ R0, R23 ;  /* 0x0000001700007305 */ /* 0x000ff00000207100 */
[----:B------:R1:W2:Y:S02]  /*1d80*/  F2I.FTZ.U32.TRUNC.NTZ R15, R14 ;  /* 0x0000000e000f7305 */ /* 0x0002a4000021f000 */
[----:B-1----:R-:W-:-:S02]  /*1d90*/  HFMA2 R14, -RZ, RZ, 0, 0 ;  /* 0x00000000ff0e7431 */ /* 0x002fc400000001ff */
[----:B--2---:R-:W-:-:S04]  /*1da0*/  IMAD.MOV R3, RZ, RZ, -R15 ;  /* 0x000000ffff037224 */ /* 0x004fc800078e0a0f */
[----:B------:R-:W-:-:S04]  /*1db0*/  IMAD R3, R3, R2, RZ ;  /* 0x0000000203037224 */ /* 0x000fc800078e02ff */
[----:B------:R-:W-:Y:S02]  /*1dc0*/  IMAD.HI.U32 R3, R15, R3, R14 ;  /* 0x000000030f037227 */ /* 0x000fe400078e000e */
[----:B------:R-:W-:Y:S04]  /*1dd0*/  F2I.CEIL.NTZ R14, R23 ;  /* 0x00000017000e7305 */ /* 0x000fe8000020b100 */
[----:B------:R-:W-:-:S04]  /*1de0*/  IMAD.HI.U32 R3, R3, R11, RZ ;  /* 0x0000000b03037227 */ /* 0x000fc800078e00ff */
[----:B------:R-:W-:-:S04]  /*1df0*/  IMAD.MOV R3, RZ, RZ, -R3 ;  /* 0x000000ffff037224 */ /* 0x000fc800078e0a03 */
[C---:B------:R-:W-:Y:S02]  /*1e00*/  IMAD R15, R2.reuse, R3, R11 ;  /* 0x00000003020f7224 */ /* 0x040fe400078e020b */
[----:B------:R-:W1:Y:S03]  /*1e10*/  F2I.FLOOR.NTZ R11, R22 ;  /* 0x00000016000b7305 */ /* 0x000e660000207100 */
[----:B------:R-:W-:-:S05]  /*1e20*/  ISETP.GT.U32.AND P0, PT, R2, R15, PT ;  /* 0x0000000f0200720c */ /* 0x000fca0003f04070 */
[----:B------:R-:W2:Y:S01]  /*1e30*/  F2I.CEIL.NTZ R3, R22 ;  /* 0x0000001600037305 */ /* 0x000ea2000020b100 */
[----:B-1----:R-:W-:-:S07]  /*1e40*/  IMAD R17, R14, UR10, R11 ;  /* 0x0000000a0e117c24 */ /* 0x002fce000f8e020b */
[----:B------:R-:W-:-:S04]  /*1e50*/  @!P0 IADD3 R15, PT, PT, R15, -R2, RZ ;  /* 0x800000020f0f8210 */ /* 0x000fc80007ffe0ff */
[----:B------:R-:W-:Y:S01]  /*1e60*/  ISETP.GT.U32.AND P0, PT, R2, R15, PT ;  /* 0x0000000f0200720c */ /* 0x000fe20003f04070 */
[--C-:B--2---:R-:W-:Y:S02]  /*1e70*/  IMAD R16, R0, UR10, R3.reuse ;  /* 0x0000000a00107c24 */ /* 0x104fe4000f8e0203 */
[----:B------:R-:W-:-:S10]  /*1e80*/  IMAD R14, R14, UR10, R3 ;  /* 0x0000000a0e0e7c24 */ /* 0x000fd4000f8e0203 */
[----:B------:R-:W-:Y:S01]  /*1e90*/  @!P0 IMAD.IADD R15, R15, 0x1, -R2 ;  /* 0x000000010f0f8824 */ /* 0x000fe200078e0a02 */
[----:B------:R-:W-:-:S04]  /*1ea0*/  ISETP.NE.AND P0, PT, R9, RZ, PT ;  /* 0x000000ff0900720c */ /* 0x000fc80003f05270 */
[----:B------:R-:W-:Y:S01]  /*1eb0*/  MOV R2, R15 ;  /* 0x0000000f00027202 */ /* 0x000fe20000000f00 */
[----:B------:R-:W-:-:S04]  /*1ec0*/  IMAD R15, R0, UR10, R11 ;  /* 0x0000000a000f7c24 */ /* 0x000fc8000f8e020b */
[----:B------:R-:W-:-:S04]  /*1ed0*/  @!P1 IMAD.MOV R2, RZ, RZ, -R2 ;  /* 0x000000ffff029224 */ /* 0x000fc800078e0a02 */
[----:B------:R-:W-:-:S05]  /*1ee0*/  @!P0 LOP3.LUT R2, RZ, R9, RZ, 0x33, !PT ;  /* 0x00000009ff028212 */ /* 0x000fca00078e33ff */
[-CC-:B------:R-:W-:Y:S02]  /*1ef0*/  IMAD R3, R15, R9.reuse, R2.reuse ;  /* 0x000000090f037224 */ /* 0x180fe400078e0202 */
[-CC-:B------:R-:W-:Y:S02]  /*1f00*/  IMAD R15, R16, R9.reuse, R2.reuse ;  /* 0x00000009100f7224 */ /* 0x180fe400078e0202 */
[-CC-:B------:R-:W-:Y:S02]  /*1f10*/  IMAD R17, R17, R9.reuse, R2.reuse ;  /* 0x0000000911117224 */ /* 0x180fe400078e0202 */
[----:B------:R-:W-:Y:S02]  /*1f20*/  IMAD R21, R14, R9, R2 ;  /* 0x000000090e157224 */ /* 0x000fe400078e0202 */
[----:B0-----:R-:W-:-:S04]  /*1f30*/  IMAD.WIDE R2, R3, 0x4, R18 ;  /* 0x0000000403027825 */ /* 0x001fc800078e0212 */
        /* <DEDUP_REMOVED lines=20> */
.L_x_16:
[----:B------:R-:W-:-:S05]  /*2080*/  IMAD.WIDE R2, R4, 0x4, R12 ;  /* 0x0000000404027825 */ /* 0x000fca00078e020c */
[----:B------:R2:W-:Y:S01]  /*2090*/  STG.E desc[UR12][R2.64], RZ ;  /* 0x000000ff02007986 */ /* 0x0005e2000c10190c */
[----:B------:R-:W-:Y:S05]  /*20a0*/  BRA `(.L_x_10) ;  /* 0x0000000000087947 */ /* 0x000fea0003800000 */
.L_x_13:
[----:B------:R-:W-:-:S05]  /*20b0*/  IMAD.WIDE R2, R4, 0x4, R12 ;  /* 0x0000000404027825 */ /* 0x000fca00078e020c */
[----:B------:R0:W-:Y:S02]  /*20c0*/  STG.E desc[UR12][R2.64], RZ ;  /* 0x000000ff02007986 */ /* 0x0001e4000c10190c */
.L_x_10:
[----:B------:R-:W-:Y:S05]  /*20d0*/  BSYNC.RECONVERGENT B0 ;  /* 0x0000000000007941 */ /* 0x000fea0003800200 */
.L_x_9:
[----:B------:R-:W-:-:S04]  /*20e0*/  IADD3 R4, PT, PT, R5, R4, RZ ;  /* 0x0000000405047210 */ /* 0x000fc80007ffe0ff */
[----:B------:R-:W-:-:S13]  /*20f0*/  ISETP.GE.AND P0, PT, R4, UR14, PT ;  /* 0x0000000e04007c0c */ /* 0x000fda000bf06270 */
[----:B------:R-:W-:Y:S05]  /*2100*/  @!P0 BRA `(.L_x_1) ;  /* 0xffffffec00e08947 */ /* 0x000fea000383ffff */
[----:B------:R-:W-:Y:S05]  /*2110*/  EXIT ;  /* 0x000000000000794d */ /* 0x000fea0003800000 */
.L_x_0:
[----:B------:R-:W1:Y:S01]  /*2120*/  I2F.F64 R14, UR4 ;  /* 0x00000004000e7d12 */ /* 0x000e620008201c00 */
[----:B------:R-:W-:Y:S01]  /*2130*/  UISETP.GT.AND UP0, UPT, UR11, 0x1, UPT ;  /* 0x000000010b00788c */ /* 0x000fe2000bf04270 */
[----:B------:R-:W2:Y:S01]  /*2140*/  LDCU UR6, c[0x0][0x3b8] ;  /* 0x00007700ff0677ac */ /* 0x000ea20008000800 */
[----:B------:R-:W3:Y:S07]  /*2150*/  LDCU UR5, c[0x0][0x388] ;  /* 0x00007100ff0577ac */ /* 0x000eee0008000800 */
[----:B------:R-:W-:Y:S05]  /*2160*/  BRA.U UP0, `(.L_x_17) ;  /* 0x0000000900f87547 */ /* 0x000fea000b800000 */
[----:B------:R-:W4:Y:S01]  /*2170*/  LDC R0, c[0x0][0x390] ;  /* 0x0000e400ff007b82 */ /* 0x000f220000000800 */
[----:B------:R-:W0:Y:S01]  /*2180*/  LDCU UR7, c[0x0][0x3b8] ;  /* 0x00007700ff0777ac */ /* 0x000e220008000800 */
[----:B--2---:R-:W2:Y:S06]  /*2190*/  LDCU UR6, c[0x0][0x388] ;  /* 0x00007100ff0677ac */ /* 0x004eac0008000800 */
[----:B------:R-:W0:Y:S01]  /*21a0*/  LDC R3, c[0x0][0x390] ;  /* 0x0000e400ff037b82 */ /* 0x000e220000000800 */
[----:B---3--:R-:W3:Y:S07]  /*21b0*/  LDCU.64 UR4, c[0x0][0x398] ;  /* 0x00007300ff0477ac */ /* 0x008eee0008000a00 */
[----:B------:R-:W0:Y:S01]  /*21c0*/  LDC.64 R10, c[0x0][0x3b0] ;  /* 0x0000ec00ff0a7b82 */ /* 0x000e220000000a00 */
[----:B----4-:R-:W-:-:S07]  /*21d0*/  IABS R0, R0 ;  /* 0x0000000000007213 */ /* 0x010fce0000000000 */
[----:B------:R-:W4:Y:S01]  /*21e0*/  LDC.64 R12, c[0x0][0x380] ;  /* 0x0000e000ff0c7b82 */ /* 0x000f220000000a00 */
[----:B------:R-:W5:Y:S08]  /*21f0*/  I2F.RP R2, R0 ;  /* 0x0000000000027306 */ /* 0x000f700000209400 */
[----:B-----5:R-:W5:Y:S02]  /*2200*/  MUFU.RCP R2, R2 ;  /* 0x0000000200027308 */ /* 0x020f640000001000 */
[----:B-----5:R-:W-:-:S06]  /*2210*/  VIADD R20, R2, 0xffffffe ;  /* 0x0ffffffe02147836 */ /* 0x020fcc0000000000 */
[----:B------:R5:W1:Y:S02]  /*2220*/  F2I.FTZ.U32.TRUNC.NTZ R21, R20 ;  /* 0x0000001400157305 */ /* 0x000a64000021f000 */
[----:B-----5:R-:W-:Y:S01]  /*2230*/  IMAD.MOV.U32 R20, RZ, RZ, RZ ;  /* 0x000000ffff147224 */ /* 0x020fe200078e00ff */
[----:B-1----:R-:W-:-:S05]  /*2240*/  IADD3 R9, PT, PT, RZ, -R21, RZ ;  /* 0x80000015ff097210 */ /* 0x002fca0007ffe0ff */
[----:B------:R-:W-:-:S04]  /*2250*/  IMAD R9, R9, R0, RZ ;  /* 0x0000000009097224 */ /* 0x000fc800078e02ff */
[----:B0-234-:R-:W-:-:S07]  /*2260*/  IMAD.HI.U32 R20, R21, R9, R20 ;  /* 0x0000000915147227 */ /* 0x01dfce00078e0014 */
.L_x_20:
[----:B01----:R-:W0:Y:S01]  /*2270*/  LDC R18, c[0x0][0x3a4] ;  /* 0x0000e900ff127b82 */ /* 0x003e220000000800 */
[----:B------:R-:W-:Y:S01]  /*2280*/  IABS R21, R4 ;  /* 0x0000000400157213 */ /* 0x000fe20000000000 */
[----:B------:R-:W-:Y:S01]  /*2290*/  BSSY.RECONVERGENT B0, `(.L_x_18) ;  /* 0x00000a7000007945 */ /* 0x000fe20003800200 */
[----:B------:R-:W-:-:S03]  /*22a0*/  IABS R2, R3 ;  /* 0x0000000300027213 */ /* 0x000fc60000000000 */
[----:B------:R-:W-:-:S05]  /*22b0*/  IMAD.HI.U32 R17, R20, R21, RZ ;  /* 0x0000001514117227 */ /* 0x000fca00078e00ff */
[----:B------:R-:W-:-:S05]  /*22c0*/  IADD3 R8, PT, PT, -R17, RZ, RZ ;  /* 0x000000ff11087210 */ /* 0x000fca0007ffe1ff */
[----:B------:R-:W-:Y:S01]  /*22d0*/  IMAD R21, R2, R8, R21 ;  /* 0x0000000802157224 */ /* 0x000fe200078e0215 */
[----:B------:R-:W-:-:S04]  /*22e0*/  LOP3.LUT R8, R4, R3, RZ, 0x3c, !PT ;  /* 0x0000000304087212 */ /* 0x000fc800078e3cff */
[----:B------:R-:W-:Y:S02]  /*22f0*/  ISETP.GT.U32.AND P1, PT, R0, R21, PT ;  /* 0x000000150000720c */ /* 0x000fe40003f24070 */
[----:B------:R-:W-:Y:S01]  /*2300*/  ISETP.GE.AND P2, PT, R8, RZ, PT ;  /* 0x000000ff0800720c */ /* 0x000fe20003f46270 */
[----:B------:R-:W-:Y:S01]  /*2310*/  HFMA2 R8, -RZ, RZ, 0, 0 ;  /* 0x00000000ff087431 */ /* 0x000fe200000001ff */
[----:B0-----:R-:W-:-:S04]  /*2320*/  IABS R16, R18 ;  /* 0x0000001200107213 */ /* 0x001fc80000000000 */
[----:B------:R-:W0:Y:S05]  /*2330*/  I2F.RP R19, R16 ;  /* 0x0000001000137306 */ /* 0x000e2a0000209400 */
[----:B------:R-:W-:Y:S02]  /*2340*/  @!P1 IADD3 R21, PT, PT, R21, -R2, RZ ;  /* 0x8000000215159210 */ /* 0x000fe40007ffe0ff */
[----:B------:R-:W-:Y:S02]  /*2350*/  @!P1 IADD3 R17, PT, PT, R17, 0x1, RZ ;  /* 0x0000000111119810 */ /* 0x000fe40007ffe0ff */
[----:B------:R-:W-:Y:S02]  /*2360*/  ISETP.GE.U32.AND P0, PT, R21, R0, PT ;  /* 0x000000001500720c */ /* 0x000fe40003f06070 */
[----:B------:R-:W-:Y:S01]  /*2370*/  ISETP.NE.AND P1, PT, R3, RZ, PT ;  /* 0x000000ff0300720c */ /* 0x000fe20003f25270 */
[----:B0-----:R-:W0:Y:S10]  /*2380*/  MUFU.RCP R19, R19 ;  /* 0x0000001300137308 */ /* 0x001e340000001000 */
[----:B------:R-:W-:-:S04]  /*2390*/  @P0 VIADD R17, R17, 0x1 ;  /* 0x0000000111110836 */ /* 0x000fc80000000000 */
[----:B------:R-:W-:Y:S02]  /*23a0*/  @!P2 IMAD.MOV R17, RZ, RZ, -R17 ;  /* 0x000000ffff11a224 */ /* 0x000fe400078e0a11 */
[----:B0-----:R-:W-:-:S06]  /*23b0*/  VIADD R9, R19, 0xffffffe ;  /* 0x0ffffffe13097836 */ /* 0x001fcc0000000000 */
[----:B------:R-:W0:Y:S02]  /*23c0*/  F2I.FTZ.U32.TRUNC.NTZ R9, R9 ;  /* 0x0000000900097305 */ /* 0x000e24000021f000 */
[----:B0-----:R-:W-:-:S04]  /*23d0*/  IMAD.MOV R19, RZ, RZ, -R9 ;  /* 0x000000ffff137224 */ /* 0x001fc800078e0a09 */
[----:B------:R-:W-:-:S04]  /*23e0*/  IMAD R19, R19, R16, RZ ;  /* 0x0000001013137224 */ /* 0x000fc800078e02ff */
[----:B------:R-:W-:Y:S01]  /*23f0*/  IMAD.HI.U32 R22, R9, R19, R8 ;  /* 0x0000001309167227 */ /* 0x000fe200078e0008 */
[----:B------:R-:W-:Y:S01]  /*2400*/  LOP3.LUT R8, RZ, R3, RZ, 0x33, !PT ;  /* 0x00000003ff087212 */ /* 0x000fe200078e33ff */
[----:B------:R-:W0:Y:S03]  /*2410*/  LDC R9, c[0x0][0x3a8] ;  /* 0x0000ea00ff097b82 */ /* 0x000e260000000800 */
[----:B------:R-:W-:-:S04]  /*2420*/  SEL R25, R8, R17, !P1 ;  /* 0x0000001108197207 */ /* 0x000fc80004800000 */
[----:B------:R-:W-:Y:S02]  /*2430*/  IABS R29, R25 ;  /* 0x00000019001d7213 */ /* 0x000fe40000000000 */
[----:B------:R-:W-:-:S03]  /*2440*/  LOP3.LUT R25, R25, R18, RZ, 0x3c, !PT ;  /* 0x0000001219197212 */ /* 0x000fc600078e3cff */
[----:B------:R-:W-:Y:S01]  /*2450*/  IMAD.HI.U32 R23, R22, R29, RZ ;  /* 0x0000001d16177227 */ /* 0x000fe200078e00ff */
[----:B------:R-:W-:-:S04]  /*2460*/  ISETP.GE.AND P0, PT, R25, RZ, PT ;  /* 0x000000ff1900720c */ /* 0x000fc80003f06270 */
[----:B------:R-:W-:-:S05]  /*2470*/  IADD3 R17, PT, PT, -R23, RZ, RZ ;  /* 0x000000ff17117210 */ /* 0x000fca0007ffe1ff */
[----:B------:R-:W-:Y:S01]  /*2480*/  IMAD R29, R16, R17, R29 ;  /* 0x00000011101d7224 */ /* 0x000fe200078e021d */
[----:B0-----:R-:W-:-:S04]  /*2490*/  IABS R19, R9 ;  /* 0x0000000900137213 */ /* 0x001fc80000000000 */
[----:B------:R-:W-:Y:S01]  /*24a0*/  ISETP.GT.U32.AND P3, PT, R16, R29, PT ;  /* 0x0000001d1000720c */ /* 0x000fe20003f64070 */
[----:B------:R-:W0:-:S12]  /*24b0*/  I2F.RP R22, R19 ;  /* 0x0000001300167306 */ /* 0x000e180000209400 */
[-C--:B------:R-:W-:Y:S01]  /*24c0*/  @!P3 IADD3 R29, PT, PT, R29, -R16.reuse, RZ ;  /* 0x800000101d1db210 */ /* 0x080fe20007ffe0ff */
[----:B------:R-:W-:Y:S01]  /*24d0*/  @!P3 VIADD R23, R23, 0x1 ;  /* 0x000000011717b836 */ /* 0x000fe20000000000 */
[----:B------:R-:W-:Y:S01]  /*24e0*/  ISETP.NE.AND P3, PT, R18, RZ, PT ;  /* 0x000000ff1200720c */ /* 0x000fe20003f65270 */
[----:B0-----:R-:W0:Y:S01]  /*24f0*/  MUFU.RCP R22, R22 ;  /* 0x0000001600167308 */ /* 0x001e220000001000 */
[----:B------:R-:W-:-:S13]  /*2500*/  ISETP.GE.U32.AND P2, PT, R29, R16, PT ;  /* 0x000000101d00720c */ /* 0x000fda0003f46070 */
[----:B------:R-:W-:Y:S01]  /*2510*/  @P2 IADD3 R23, PT, PT, R23, 0x1, RZ ;  /* 0x0000000117172810 */ /* 0x000fe20007ffe0ff */
[----:B0-----:R-:W-:Y:S02]  /*2520*/  VIADD R17, R22, 0xffffffe ;  /* 0x0ffffffe16117836 */ /* 0x001fe40000000000 */
[----:B------:R-:W0:Y:S02]  /*2530*/  LDC R22, c[0x0][0x3a0] ;  /* 0x0000e800ff167b82 */ /* 0x000e240000000800 */
[----:B------:R-:W-:Y:S01]  /*2540*/  @!P0 IMAD.MOV R23, RZ, RZ, -R23 ;  /* 0x000000ffff178224 */ /* 0x000fe200078e0a17 */
[----:B------:R-:W-:Y:S01]  /*2550*/  @!P3 LOP3.LUT R23, RZ, R18, RZ, 0x33, !PT ;  /* 0x00000012ff17b212 */ /* 0x000fe200078e33ff */
[----:B------:R-:W1:Y:S03]  /*2560*/  F2I.FTZ.U32.TRUNC.NTZ R17, R17 ;  /* 0x0000001100117305 */ /* 0x000e66000021f000 */
[----:B------:R-:W-:-:S02]  /*2570*/  IABS R24, R23 ;  /* 0x0000001700187213 */ /* 0x000fc40000000000 */
[----:B------:R-:W-:-:S04]  /*2580*/  LOP3.LUT R23, R23, R9, RZ, 0x3c, !PT ;  /* 0x0000000917177212 */ /* 0x000fc800078e3cff */
[----:B------:R-:W-:Y:S01]  /*2590*/  ISETP.GE.AND P0, PT, R23, RZ, PT ;  /* 0x000000ff1700720c */ /* 0x000fe20003f06270 */
[----:B-1----:R-:W-:-:S04]  /*25a0*/  IMAD.MOV R16, RZ, RZ, -R17 ;  /* 0x000000ffff107224 */ /* 0x002fc800078e0a11 */
[----:B------:R-:W-:Y:S01]  /*25b0*/  IMAD R29, R16, R19, RZ ;  /* 0x00000013101d7224 */ /* 0x000fe200078e02ff */
[----:B------:R-:W-:Y:S02]  /*25c0*/  MOV R16, RZ ;  /* 0x000000ff00107202 */ /* 0x000fe40000000f00 */
[----:B0-----:R-:W-:-:S03]  /*25d0*/  IABS R18, R22 ;  /* 0x0000001600127213 */ /* 0x001fc60000000000 */
[----:B------:R-:W-:Y:S01]  /*25e0*/  IMAD.HI.U32 R29, R17, R29, R16 ;  /* 0x0000001d111d7227 */ /* 0x000fe200078e0010 */
[----:B------:R-:W0:Y:S05]  /*25f0*/  I2F.RP R25, R18 ;  /* 0x0000001200197306 */ /* 0x000e2a0000209400 */
[----:B------:R-:W-:-:S05]  /*2600*/  IMAD.HI.U32 R16, R29, R24, RZ ;  /* 0x000000181d107227 */ /* 0x000fca00078e00ff */
[----:B------:R-:W-:-:S05]  /*2610*/  IADD3 R17, PT, PT, -R16, RZ, RZ ;  /* 0x000000ff10117210 */ /* 0x000fca0007ffe1ff */
[C---:B------:R-:W-:Y:S01]  /*2620*/  IMAD R24, R19.reuse, R17, R24 ;  /* 0x0000001113187224 */ /* 0x040fe200078e0218 */
[----:B0-----:R-:W0:Y:S04]  /*2630*/  MUFU.RCP R25, R25 ;  /* 0x0000001900197308 */ /* 0x001e280000001000 */
[----:B------:R-:W-:-:S13]  /*2640*/  ISETP.GT.U32.AND P3, PT, R19, R24, PT ;  /* 0x000000181300720c */ /* 0x000fda0003f64070 */
[----:B------:R-:W-:Y:S01]  /*2650*/  @!P3 IMAD.IADD R24, R24, 0x1, -R19 ;  /* 0x000000011818b824 */ /* 0x000fe200078e0a13 */
[----:B0-----:R-:W-:Y:S01]  /*2660*/  IADD3 R17, PT, PT, R25, 0xffffffe, RZ ;  /* 0x0ffffffe19117810 */ /* 0x001fe20007ffe0ff */
[----:B------:R-:W-:Y:S01]  /*2670*/  @!P3 VIADD R16, R16, 0x1 ;  /* 0x000000011010b836 */ /* 0x000fe20000000000 */
[----:B------:R-:W-:Y:S02]  /*2680*/  ISETP.NE.AND P3, PT, R9, RZ, PT ;  /* 0x000000ff0900720c */ /* 0x000fe40003f65270 */
[----:B------:R-:W-:Y:S02]  /*2690*/  ISETP.GE.U32.AND P2, PT, R24, R19, PT ;  /* 0x000000131800720c */ /* 0x000fe40003f46070 */
[----:B------:R-:W0:Y:S11]  /*26a0*/  F2I.FTZ.U32.TRUNC.NTZ R17, R17 ;  /* 0x0000001100117305 */ /* 0x000e36000021f000 */
[----:B------:R-:W-:-:S04]  /*26b0*/  @P2 IADD3 R16, PT, PT, R16, 0x1, RZ ;  /* 0x0000000110102810 */ /* 0x000fc80007ffe0ff */
[----:B------:R-:W-:Y:S01]  /*26c0*/  MOV R19, R16 ;  /* 0x0000001000137202 */ /* 0x000fe20000000f00 */
[----:B------:R-:W-:Y:S02]  /*26d0*/  HFMA2 R16, -RZ, RZ, 0, 0 ;  /* 0x00000000ff107431 */ /* 0x000fe400000001ff */
[----:B0-----:R-:W-:Y:S02]  /*26e0*/  IMAD.MOV R23, RZ, RZ, -R17 ;  /* 0x000000ffff177224 */ /* 0x001fe400078e0a11 */
[----:B------:R-:W-:Y:S01]  /*26f0*/  @!P0 IMAD.MOV R19, RZ, RZ, -R19 ;  /* 0x000000ffff138224 */ /* 0x000fe200078e0a13 */
[----:B------:R-:W-:Y:S01]  /*2700*/  @!P3 LOP3.LUT R19, RZ, R9, RZ, 0x33, !PT ;  /* 0x00000009ff13b212 */ /* 0x000fe200078e33ff */
[----:B------:R-:W-:-:S04]  /*2710*/  IMAD R23, R23, R18, RZ ;  /* 0x0000001217177224 */ /* 0x000fc800078e02ff */
[----:B------:R-:W-:Y:S01]  /*2720*/  IMAD.HI.U32 R16, R17, R23, R16 ;  /* 0x0000001711107227 */ /* 0x000fe200078e0010 */
[----:B------:R-:W-:-:S05]  /*2730*/  IABS R17, R19 ;  /* 0x0000001300117213 */ /* 0x000fca0000000000 */
[----:B------:R-:W-:-:S04]  /*2740*/  IMAD.HI.U32 R9, R16, R17, RZ ;  /* 0x0000001110097227 */ /* 0x000fc800078e00ff */
[----:B------:R-:W-:-:S04]  /*2750*/  IMAD.MOV R16, RZ, RZ, -R9 ;  /* 0x000000ffff107224 */ /* 0x000fc800078e0a09 */
[----:B------:R-:W-:Y:S01]  /*2760*/  IMAD R17, R18, R16, R17 ;  /* 0x0000001012117224 */ /* 0x000fe200078e0211 */
[----:B------:R-:W-:-:S04]  /*2770*/  LOP3.LUT R16, R19, R22, RZ, 0x3c, !PT ;  /* 0x0000001613107212 */ /* 0x000fc800078e3cff */
[----:B------:R-:W-:Y:S02]  /*2780*/  ISETP.GT.U32.AND P3, PT, R18, R17, PT ;  /* 0x000000111200720c */ /* 0x000fe40003f64070 */
[----:B------:R-:W-:-:S11]  /*2790*/  ISETP.GE.AND P0, PT, R16, RZ, PT ;  /* 0x000000ff1000720c */ /* 0x000fd60003f06270 */
[-C--:B------:R-:W-:Y:S01]  /*27a0*/  @!P3 IADD3 R17, PT, PT, R17, -R18.reuse, RZ ;  /* 0x800000121111b210 */ /* 0x080fe20007ffe0ff */
[----:B------:R-:W-:Y:S01]  /*27b0*/  @!P3 VIADD R9, R9, 0x1 ;  /* 0x000000010909b836 */ /* 0x000fe20000000000 */
[----:B------:R-:W-:Y:S02]  /*27c0*/  ISETP.NE.AND P3, PT, R22, RZ, PT ;  /* 0x000000ff1600720c */ /* 0x000fe40003f65270 */
[----:B------:R-:W-:-:S13]  /*27d0*/  ISETP.GE.U32.AND P2, PT, R17, R18, PT ;  /* 0x000000121100720c */ /* 0x000fda0003f46070 */
[----:B------:R-:W-:-:S05]  /*27e0*/  @P2 IADD3 R9, PT, PT, R9, 0x1, RZ ;  /* 0x0000000109092810 */ /* 0x000fca0007ffe0ff */
        /* <DEDUP_REMOVED lines=16> */
[----:B------:R-:W-:-:S13]  /*28f0*/  FSETP.GEU.AND P0, PT, R9, RZ, !P0 ;  /* 0x000000ff0900720b */ /* 0x000fda000470e000 */
[----:B------:R-:W0:Y:S02]  /*2900*/  @!P0 LDC.64 R18, c[0x0][0x3b0] ;  /* 0x0000ec00ff128b82 */ /* 0x000e240000000a00 */
[----:B0-----:R-:W-:-:S05]  /*2910*/  @!P0 IMAD.WIDE R18, R4, 0x4, R18 ;  /* 0x0000000404128825 */ /* 0x001fca00078e0212 */
[----:B------:R0:W-:Y:S01]  /*2920*/  @!P0 STG.E desc[UR12][R18.64], RZ ;  /* 0x000000ff12008986 */ /* 0x0001e2000c10190c */
[----:B------:R-:W-:Y:S05]  /*2930*/  @!P0 BRA `(.L_x_19) ;  /* 0x0000000000f08947 */ /* 0x000fea0003800000 */
[----:B0-----:R-:W2:Y:S04]  /*2940*/  LDG.E R18, desc[UR12][R16.64+0x4] ;  /* 0x0000040c10127981 */ /* 0x001ea8000c1e1900 */
[----:B------:R-:W2:Y:S02]  /*2950*/  LDG.E R19, desc[UR12][R16.64+0xc] ;  /* 0x00000c0c10137981 */ /* 0x000ea4000c1e1900 */
[----:B--2---:R-:W-:-:S04]  /*2960*/  FADD R24, R18, R19 ;  /* 0x0000001312187221 */ /* 0x004fc80000000000 */
[----:B------:R-:W0:Y:S02]  /*2970*/  F2F.F64.F32 R22, R24 ;  /* 0x0000001800167310 */ /* 0x000e240000201800 */
[----:B0-----:R-:W-:-:S08]  /*2980*/  DMUL R22, R22, 0.5 ;  /* 0x3fe0000016167828 */ /* 0x001fd00000000000 */
[----:B------:R-:W-:-:S10]  /*2990*/  DMUL R22, R26, R22 ;  /* 0x000000161a167228 */ /* 0x000fd40000000000 */
[----:B------:R-:W0:Y:S02]  /*29a0*/  F2F.F32.F64 R22, R22 ;  /* 0x0000001600167310 */ /* 0x000e240000301000 */
[----:B0-----:R-:W-:-:S04]  /*29b0*/  FSETP.GT.AND P0, PT, R22, R7, PT ;  /* 0x000000071600720b */ /* 0x001fc80003f04000 */
[----:B------:R-:W-:-:S13]  /*29c0*/  FSETP.GEU.AND P0, PT, R22, RZ, !P0 ;  /* 0x000000ff1600720b */ /* 0x000fda000470e000 */
[----:B------:R-:W0:Y:S02]  /*29d0*/  @!P0 LDC.64 R18, c[0x0][0x3b0] ;  /* 0x0000ec00ff128b82 */ /* 0x000e240000000a00 */
[----:B0-----:R-:W-:-:S05]  /*29e0*/  @!P0 IMAD.WIDE R18, R4, 0x4, R18 ;  /* 0x0000000404128825 */ /* 0x001fca00078e0212 */
[----:B------:R1:W-:Y:S01]  /*29f0*/  @!P0 STG.E desc[UR12][R18.64], RZ ;  /* 0x000000ff12008986 */ /* 0x0003e2000c10190c */
[----:B------:R-:W-:Y:S05]  /*2a00*/  @!P0 BRA `(.L_x_19) ;  /* 0x0000000000bc8947 */ /* 0x000fea0003800000 */
[----:B------:R-:W-:Y:S01]  /*2a10*/  IMAD.MOV.U32 R0, RZ, RZ, R2 ;  /* 0x000000ffff007224 */ /* 0x000fe200078e0002 */
[----:B------:R-:W-:Y:S01]  /*2a20*/  ISETP.GE.AND P2, PT, R4, RZ, PT ;  /* 0x000000ff0400720c */ /* 0x000fe20003f46270 */
[----:B------:R-:W-:Y:S01]  /*2a30*/  F2I.FLOOR.NTZ R28, R9 ;  /* 0x00000009001c7305 */ /* 0x000fe20000207100 */
[----:B------:R-:W-:Y:S02]  /*2a40*/  IADD3 R16, PT, PT, R21, -R2, RZ ;  /* 0x8000000215107210 */ /* 0x000fe40007ffe0ff */
[----:B------:R-:W-:-:S04]  /*2a50*/  ISETP.GT.U32.AND P0, PT, R0, R21, PT ;  /* 0x000000150000720c */ /* 0x000fc80003f04070 */
[----:B------:R-:W-:Y:S01]  /*2a60*/  SEL R21, R16, R21, !P0 ;  /* 0x0000001510157207 */ /* 0x000fe20004000000 */
[----:B------:R-:W1:Y:S04]  /*2a70*/  F2I.FLOOR.NTZ R23, R22 ;  /* 0x0000001600177305 */ /* 0x000e680000207100 */
[----:B------:R-:W-:-:S04]  /*2a80*/  @!P2 IMAD.MOV R21, RZ, RZ, -R21 ;  /* 0x000000ffff15a224 */ /* 0x000fc800078e0a15 */
[----:B------:R-:W0:Y:S01]  /*2a90*/  F2I.CEIL.NTZ R17, R22 ;  /* 0x0000001600117305 */ /* 0x000e22000020b100 */
[----:B------:R-:W-:Y:S01]  /*2aa0*/  SEL R8, R8, R21, !P1 ;  /* 0x0000001508087207 */ /* 0x000fe20004800000 */
[----:B-1----:R-:W-:-:S06]  /*2ab0*/  IMAD R18, R28, UR6, R23 ;  /* 0x000000061c127c24 */ /* 0x002fcc000f8e0217 */
[----:B------:R-:W1:Y:S01]  /*2ac0*/  F2I.CEIL.NTZ R16, R9 ;  /* 0x0000000900107305 */ /* 0x000e62000020b100 */
[----:B------:R-:W-:Y:S02]  /*2ad0*/  IMAD R25, R18, R3, R8 ;  /* 0x0000000312197224 */ /* 0x000fe400078e0208 */
[----:B0-----:R-:W-:Y:S02]  /*2ae0*/  IMAD R18, R28, UR6, R17 ;  /* 0x000000061c127c24 */ /* 0x001fe4000f8e0211 */
[----:B------:R-:W-:-:S04]  /*2af0*/  IMAD.WIDE R24, R25, 0x4, R12 ;  /* 0x0000000419187825 */ /* 0x000fc800078e020c */
[-CC-:B------:R-:W-:Y:S02]  /*2b00*/  IMAD R21, R18, R3.reuse, R8.reuse ;  /* 0x0000000312157224 */ /* 0x180fe400078e0208 */
[C---:B-1----:R-:W-:Y:S01]  /*2b10*/  IMAD R19, R16.reuse, UR6, R17 ;  /* 0x0000000610137c24 */ /* 0x042fe2000f8e0211 */
[----:B------:R-:W2:Y:S01]  /*2b20*/  LDG.E R24, desc[UR12][R24.64] ;  /* 0x0000000c18187981 */ /* 0x000ea2000c1e1900 */
[----:B------:R-:W-:Y:S02]  /*2b30*/  IMAD R16, R16, UR6, R23 ;  /* 0x0000000610107c24 */ /* 0x000fe4000f8e0217 */
[-CC-:B------:R-:W-:Y:S02]  /*2b40*/  IMAD R19, R19, R3.reuse, R8.reuse ;  /* 0x0000000313137224 */ /* 0x180fe400078e0208 */
[----:B------:R-:W-:Y:S02]  /*2b50*/  IMAD R17, R16, R3, R8 ;  /* 0x0000000310117224 */ /* 0x000fe400078e0208 */
[----:B------:R-:W-:-:S04]  /*2b60*/  IMAD.WIDE R20, R21, 0x4, R12 ;  /* 0x0000000415147825 */ /* 0x000fc800078e020c */
[--C-:B------:R-:W-:Y:S02]  /*2b70*/  IMAD.WIDE R16, R17, 0x4, R12.reuse ;  /* 0x0000000411107825 */ /* 0x100fe400078e020c */
[----:B------:R-:W2:Y:S02]  /*2b80*/  LDG.E R21, desc[UR12][R20.64] ;  /* 0x0000000c14157981 */ /* 0x000ea4000c1e1900 */
[----:B------:R-:W-:Y:S02]  /*2b90*/  IMAD.WIDE R18, R19, 0x4, R12 ;  /* 0x0000000413127825 */ /* 0x000fe400078e020c */
[----:B------:R0:W3:Y:S04]  /*2ba0*/  LDG.E R16, desc[UR12][R16.64] ;  /* 0x0000000c10107981 */ /* 0x0000e8000c1e1900 */
[----:B------:R-:W3:Y:S01]  /*2bb0*/  LDG.E R19, desc[UR12][R18.64] ;  /* 0x0000000c12137981 */ /* 0x000ee2000c1e1900 */
[----:B------:R-:W0:Y:S01]  /*2bc0*/  I2F.RP R8, R2 ;  /* 0x0000000200087306 */ /* 0x000e220000209400 */
[----:B------:R-:W-:-:S02]  /*2bd0*/  I2FP.F32.S32 R23, R23 ;  /* 0x0000001700177245 */ /* 0x000fc40000201400 */
[----:B------:R-:W-:-:S03]  /*2be0*/  I2FP.F32.S32 R28, R28 ;  /* 0x0000001c001c7245 */ /* 0x000fc60000201400 */
[----:B------:R-:W-:Y:S02]  /*2bf0*/  FADD R23, R22, -R23 ;  /* 0x8000001716177221 */ /* 0x000fe40000000000 */
[----:B0-----:R-:W0:Y:S01]  /*2c00*/  MUFU.RCP R17, R8 ;  /* 0x0000000800117308 */ /* 0x001e220000001000 */
[----:B------:R-:W-:Y:S01]  /*2c10*/  FADD R28, R9, -R28 ;  /* 0x8000001c091c7221 */ /* 0x000fe20000000000 */
[----:B0-----:R-:W-:Y:S02]  /*2c20*/  IADD3 R22, PT, PT, R17, 0xffffffe, RZ ;  /* 0x0ffffffe11167810 */ /* 0x001fe40007ffe0ff */
[----:B------:R-:W-:Y:S01]  /*2c30*/  MOV R20, RZ ;  /* 0x000000ff00147202 */ /* 0x000fe20000000f00 */
[----:B--2---:R-:W-:-:S04]  /*2c40*/  FADD R8, -R24, R21 ;  /* 0x0000001518087221 */ /* 0x004fc80000000100 */
[----:B------:R-:W-:Y:S01]  /*2c50*/  FFMA R25, R23, R8, R24 ;  /* 0x0000000817197223 */ /* 0x000fe20000000018 */
[----:B---3--:R-:W-:-:S04]  /*2c60*/  FADD R29, -R16, R19 ;  /* 0x00000013101d7221 */ /* 0x008fc80000000100 */
[----:B------:R-:W-:-:S04]  /*2c70*/  FFMA R16, R23, R29, R16 ;  /* 0x0000001d17107223 */ /* 0x000fc80000000010 */
[----:B------:R-:W-:Y:S01]  /*2c80*/  FADD R16, -R25, R16 ;  /* 0x0000001019107221 */ /* 0x000fe20000000100 */
[----:B------:R-:W-:Y:S01]  /*2c90*/  IMAD.WIDE R8, R4, 0x4, R10 ;  /* 0x0000000404087825 */ /* 0x000fe200078e020a */
[----:B------:R-:W0:Y:S03]  /*2ca0*/  F2I.FTZ.U32.TRUNC.NTZ R21, R22 ;  /* 0x0000001600157305 */ /* 0x000e26000021f000 */
[----:B------:R-:W-:-:S05]  /*2cb0*/  FFMA R25, R28, R16, R25 ;  /* 0x000000101c197223 */ /* 0x000fca0000000019 */
[----:B------:R2:W-:Y:S01]  /*2cc0*/  STG.E desc[UR12][R8.64], R25 ;  /* 0x0000001908007986 */ /* 0x0005e2000c10190c */
[----:B0-----:R-:W-:-:S04]  /*2cd0*/  IMAD.MOV R17, RZ, RZ, -R21 ;  /* 0x000000ffff117224 */ /* 0x001fc800078e0a15 */
[----:B------:R-:W-:-:S04]  /*2ce0*/  IMAD R17, R17, R2, RZ ;  /* 0x0000000211117224 */ /* 0x000fc800078e02ff */
[----:B--2---:R-:W-:-:S07]  /*2cf0*/  IMAD.HI.U32 R20, R21, R17, R20 ;  /* 0x0000001115147227 */ /* 0x004fce00078e0014 */
.L_x_19:
[----:B------:R-:W-:Y:S05]  /*2d00*/  BSYNC.RECONVERGENT B0 ;  /* 0x0000000000007941 */ /* 0x000fea0003800200 */
.L_x_18:
[----:B------:R-:W-:-:S05]  /*2d10*/  IMAD.IADD R4, R5, 0x1, R4 ;  /* 0x0000000105047824 */ /* 0x000fca00078e0204 */
[----:B------:R-:W-:-:S13]  /*2d20*/  ISETP.GE.AND P0, PT, R4, UR7, PT ;  /* 0x0000000704007c0c */ /* 0x000fda000bf06270 */
[----:B------:R-:W-:Y:S05]  /*2d30*/  @!P0 BRA `(.L_x_20) ;  /* 0xfffffff4004c8947 */ /* 0x000fea000383ffff */
[----:B------:R-:W-:Y:S05]  /*2d40*/  EXIT ;  /* 0x000000000000794d */ /* 0x000fea0003800000 */
.L_x_17:
[----:B----4-:R-:W4:Y:S01]  /*2d50*/  LDC R9, c[0x0][0x390] ;  /* 0x0000e400ff097b82 */ /* 0x010f220000000800 */
[----:B------:R-:W-:Y:S01]  /*2d60*/  IABS R11, R4 ;  /* 0x00000004000b7213 */ /* 0x000fe20000000000 */
[----:B------:R-:W-:Y:S06]  /*2d70*/  BSSY.RECONVERGENT B0, `(.L_x_21) ;  /* 0x00000d0000007945 */ /* 0x000fec0003800200 */
[----:B------:R-:W5:Y:S08]  /*2d80*/  LDC R17, c[0x0][0x3a4] ;  /* 0x0000e900ff117b82 */ /* 0x000f700000000800 */
[----:B0-----:R-:W0:Y:S01]  /*2d90*/  LDC R12, c[0x0][0x3a8] ;  /* 0x0000ea00ff0c7b82 */ /* 0x001e220000000800 */
[----:B----4-:R-:W-:-:S04]  /*2da0*/  IABS R13, R9 ;  /* 0x00000009000d7213 */ /* 0x010fc80000000000 */
[----:B------:R-:W4:Y:S01]  /*2db0*/  I2F.RP R0, R13 ;  /* 0x0000000d00007306 */ /* 0x000f220000209400 */
[----:B0-----:R-:W-:-:S07]  /*2dc0*/  IABS R18, R12 ;  /* 0x0000000c00127213 */ /* 0x001fce0000000000 */
[----:B----4-:R-:W0:Y:S02]  /*2dd0*/  MUFU.RCP R0, R0 ;  /* 0x0000000000007308 */ /* 0x010e240000001000 */
[----:B0-----:R-:W-:Y:S02]  /*2de0*/  IADD3 R2, PT, PT, R0, 0xffffffe, RZ ;  /* 0x0ffffffe00027810 */ /* 0x001fe40007ffe0ff */
[----:B-----5:R-:W-:-:S04]  /*2df0*/  IABS R0, R17 ;  /* 0x0000001100007213 */ /* 0x020fc80000000000 */
[----:B------:R0:W4:Y:S08]  /*2e00*/  F2I.FTZ.U32.TRUNC.NTZ R3, R2 ;  /* 0x0000000200037305 */ /* 0x000130000021f000 */
[----:B------:R-:W5:Y:S01]  /*2e10*/  I2F.RP R16, R0 ;  /* 0x0000000000107306 */ /* 0x000f620000209400 */
[----:B0-----:R-:W-:Y:S01]  /*2e20*/  MOV R2, RZ ;  /* 0x000000ff00027202 */ /* 0x001fe20000000f00 */
[----:B----4-:R-:W-:-:S04]  /*2e30*/  IMAD.MOV R10, RZ, RZ, -R3 ;  /* 0x000000ffff0a7224 */ /* 0x010fc800078e0a03 */
[----:B------:R-:W-:-:S04]  /*2e40*/  IMAD R19, R10, R13, RZ ;  /* 0x0000000d0a137224 */ /* 0x000fc800078e02ff */
[----:B------:R-:W-:Y:S01]  /*2e50*/  IMAD.HI.U32 R10, R3, R19, R2 ;  /* 0x00000013030a7227 */ /* 0x000fe200078e0002 */
[----:B-----5:R-:W0:Y:S05]  /*2e60*/  MUFU.RCP R16, R16 ;  /* 0x0000001000107308 */ /* 0x020e2a0000001000 */
[----:B------:R-:W-:-:S03]  /*2e70*/  IMAD.HI.U32 R10, R10, R11, RZ ;  /* 0x0000000b0a0a7227 */ /* 0x000fc600078e00ff */
[----:B------:R-:W4:Y:S01]  /*2e80*/  I2F.RP R19, R18 ;  /* 0x0000001200137306 */ /* 0x000f220000209400 */
[----:B------:R-:W-:-:S04]  /*2e90*/  IMAD.MOV R2, RZ, RZ, -R10 ;  /* 0x000000ffff027224 */ /* 0x000fc800078e0a0a */
[----:B------:R-:W-:Y:S02]  /*2ea0*/  IMAD R2, R13, R2, R11 ;  /* 0x000000020d027224 */ /* 0x000fe400078e020b */
[----:B0-----:R-:W-:-:S03]  /*2eb0*/  VIADD R3, R16, 0xffffffe ;  /* 0x0ffffffe10037836 */ /* 0x001fc60000000000 */
[----:B------:R-:W-:-:S03]  /*2ec0*/  ISETP.GT.U32.AND P1, PT, R13, R2, PT ;  /* 0x000000020d00720c */ /* 0x000fc60003f24070 */
[----:B------:R-:W0:Y:S10]  /*2ed0*/  F2I.FTZ.U32.TRUNC.NTZ R3, R3 ;  /* 0x0000000300037305 */ /* 0x000e34000021f000 */
[----:B------:R-:W-:Y:S01]  /*2ee0*/  @!P1 IADD3 R2, PT, PT, R2, -R13, RZ ;  /* 0x8000000d02029210 */ /* 0x000fe20007ffe0ff */
[----:B----4-:R-:W4:Y:S01]  /*2ef0*/  MUFU.RCP R19, R19 ;  /* 0x0000001300137308 */ /* 0x010f220000001000 */
[----:B------:R-:W-:-:S02]  /*2f00*/  @!P1 IADD3 R10, PT, PT, R10, 0x1, RZ ;  /* 0x000000010a0a9810 */ /* 0x000fc40007ffe0ff */
[----:B------:R-:W-:Y:S02]  /*2f10*/  ISETP.GE.U32.AND P0, PT, R2, R13, PT ;  /* 0x0000000d0200720c */ /* 0x000fe40003f06070 */
[----:B------:R-:W-:Y:S02]  /*2f20*/  LOP3.LUT R2, R4, R9, RZ, 0x3c, !PT ;  /* 0x0000000904027212 */ /* 0x000fe400078e3cff */
[----:B------:R-:W-:Y:S02]  /*2f30*/  ISETP.NE.AND P1, PT, R9, RZ, PT ;  /* 0x000000ff0900720c */ /* 0x000fe40003f25270 */
[----:B------:R-:W-:Y:S01]  /*2f40*/  ISETP.GE.AND P2, PT, R2, RZ, PT ;  /* 0x000000ff0200720c */ /* 0x000fe20003f46270 */
[----:B------:R-:W-:Y:S01]  /*2f50*/  HFMA2 R2, -RZ, RZ, 0, 0 ;  /* 0x00000000ff027431 */ /* 0x000fe200000001ff */
[----:B0-----:R-:W-:-:S05]  /*2f60*/  IADD3 R11, PT, PT, RZ, -R3, RZ ;  /* 0x80000003ff0b7210 */ /* 0x001fca0007ffe0ff */
[----:B------:R-:W-:Y:S02]  /*2f70*/  @P0 VIADD R10, R10, 0x1 ;  /* 0x000000010a0a0836 */ /* 0x000fe40000000000 */
[----:B------:R-:W-:-:S04]  /*2f80*/  IMAD R11, R11, R0, RZ ;  /* 0x000000000b0b7224 */ /* 0x000fc800078e02ff */
[----:B------:R-:W-:Y:S01]  /*2f90*/  @!P2 IMAD.MOV R10, RZ, RZ, -R10 ;  /* 0x000000ffff0aa224 */ /* 0x000fe200078e0a0a */
[----:B------:R-:W-:Y:S01]  /*2fa0*/  @!P1 LOP3.LUT R10, RZ, R9, RZ, 0x33, !PT ;  /* 0x00000009ff0a9212 */ /* 0x000fe200078e33ff */
[----:B------:R-:W-:-:S03]  /*2fb0*/  IMAD.HI.U32 R2, R3, R11, R2 ;  /* 0x0000000b03027227 */ /* 0x000fc600078e0002 */
[----:B------:R-:W-:Y:S02]  /*2fc0*/  IABS R13, R10 ;  /* 0x0000000a000d7213 */ /* 0x000fe40000000000 */
[----:B------:R-:W-:-:S03]  /*2fd0*/  LOP3.LUT R16, R10, R17, RZ, 0x3c, !PT ;  /* 0x000000110a107212 */ /* 0x000fc600078e3cff */
[----:B------:R-:W-:Y:S01]  /*2fe0*/  IMAD.MOV.U32 R11, RZ, RZ, R13 ;  /* 0x000000ffff0b7224 */ /* 0x000fe200078e000d */
[----:B------:R-:W-:Y:S01]  /*2ff0*/  ISETP.GE.AND P2, PT, R16, RZ, PT ;  /* 0x000000ff1000720c */ /* 0x000fe20003f46270 */
[----:B------:R-:W0:Y:S01]  /*3000*/  LDC R13, c[0x0][0x3a0] ;  /* 0x0000e800ff0d7b82 */ /* 0x000e220000000800 */
[----:B------:R-:W-:Y:S01]  /*3010*/  LOP3.LUT R16, RZ, R17, RZ, 0x33, !PT ;  /* 0x00000011ff107212 */ /* 0x000fe200078e33ff */
[----:B------:R-:W-:-:S05]  /*3020*/  IMAD.HI.U32 R2, R2, R11, RZ ;  /* 0x0000000b02027227 */ /* 0x000fca00078e00ff */
[----:B------:R-:W-:-:S05]  /*3030*/  IADD3 R3, PT, PT, -R2, RZ, RZ ;  /* 0x000000ff02037210 */ /* 0x000fca0007ffe1ff */
[----:B------:R-:W-:Y:S01]  /*3040*/  IMAD R11, R0, R3, R11 ;  /* 0x00000003000b7224 */ /* 0x000fe200078e020b */
[----:B----4-:R-:W-:-:S04]  /*3050*/  IADD3 R3, PT, PT, R19, 0xffffffe, RZ ;  /* 0x0ffffffe13037810 */ /* 0x010fc80007ffe0ff */
[----:B------:R-:W-:Y:S02]  /*3060*/  ISETP.GT.U32.AND P1, PT, R0, R11, PT ;  /* 0x0000000b0000720c */ /* 0x000fe40003f24070 */
[----:B------:R-:W4:Y:S11]  /*3070*/  F2I.FTZ.U32.TRUNC.NTZ R3, R3 ;  /* 0x0000000300037305 */ /* 0x000f36000021f000 */
[----:B------:R-:W-:-:S02]  /*3080*/  @!P1 IMAD.IADD R11, R11, 0x1, -R0 ;  /* 0x000000010b0b9824 */ /* 0x000fc400078e0a00 */
[----:B------:R-:W-:Y:S01]  /*3090*/  @!P1 VIADD R2, R2, 0x1 ;  /* 0x0000000102029836 */ /* 0x000fe20000000000 */
[----:B------:R-:W-:Y:S01]  /*30a0*/  ISETP.NE.AND P1, PT, R17, RZ, PT ;  /* 0x000000ff1100720c */ /* 0x000fe20003f25270 */
[----:B----4-:R-:W-:Y:S01]  /*30b0*/  IMAD.MOV R21, RZ, RZ, -R3 ;  /* 0x000000ffff157224 */ /* 0x010fe200078e0a03 */
[----:B------:R-:W-:Y:S02]  /*30c0*/  ISETP.GE.U32.AND P0, PT, R11, R0, PT ;  /* 0x000000000b00720c */ /* 0x000fe40003f06070 */
[----:B0-----:R-:W-:Y:S01]  /*30d0*/  IABS R17, R13 ;  /* 0x0000000d00117213 */ /* 0x001fe20000000000 */
[----:B------:R-:W-:-:S10]  /*30e0*/  IMAD R21, R21, R18, RZ ;  /* 0x0000001215157224 */ /* 0x000fd400078e02ff */
[----:B------:R-:W-:-:S04]  /*30f0*/  @P0 IADD3 R2, PT, PT, R2, 0x1, RZ ;  /* 0x0000000102020810 */ /* 0x000fc80007ffe0ff */
[----:B------:R-:W-:-:S04]  /*3100*/  @!P2 IADD3 R2, PT, PT, -R2, RZ, RZ ;  /* 0x000000ff0202a210 */ /* 0x000fc80007ffe1ff */
[----:B------:R-:W-:Y:S01]  /*3110*/  SEL R19, R16, R2, !P1 ;  /* 0x0000000210137207 */ /* 0x000fe20004800000 */
[----:B------:R-:W-:-:S03]  /*3120*/  IMAD.MOV.U32 R2, RZ, RZ, RZ ;  /* 0x000000ffff027224 */ /* 0x000fc600078e00ff */
[----:B------:R-:W-:Y:S01]  /*3130*/  IABS R20, R19 ;  /* 0x0000001300147213 */ /* 0x000fe20000000000 */
[----:B------:R-:W-:Y:S01]  /*3140*/  IMAD.HI.U32 R2, R3, R21, R2 ;  /* 0x0000001503027227 */ /* 0x000fe200078e0002 */
[----:B------:R-:W-:Y:S01]  /*3150*/  LOP3.LUT R19, R19, R12, RZ, 0x3c, !PT ;  /* 0x0000000c13137212 */ /* 0x000fe200078e3cff */
[----:B------:R-:W0:Y:S01]  /*3160*/  I2F.RP R21, R17 ;  /* 0x0000001100157306 */ /* 0x000e220000209400 */
[----:B------:R-:W-:Y:S02]  /*3170*/  MOV R3, R20 ;  /* 0x0000001400037202 */ /* 0x000fe40000000f00 */
[----:B------:R-:W-:-:S03]  /*3180*/  ISETP.GE.AND P0, PT, R19, RZ, PT ;  /* 0x000000ff1300720c */ /* 0x000fc60003f06270 */
[----:B------:R-:W-:-:S04]  /*3190*/  IMAD.HI.U32 R2, R2, R3, RZ ;  /* 0x0000000302027227 */ /* 0x000fc800078e00ff */
[----:B------:R-:W-:-:S04]  /*31a0*/  IMAD.MOV R20, RZ, RZ, -R2 ;  /* 0x000000ffff147224 */ /* 0x000fc800078e0a02 */
[C---:B------:R-:W-:Y:S01]  /*31b0*/  IMAD R3, R18.reuse, R20, R3 ;  /* 0x0000001412037224 */ /* 0x040fe200078e0203 */
[----:B0-----:R-:W0:Y:S04]  /*31c0*/  MUFU.RCP R21, R21 ;  /* 0x0000001500157308 */ /* 0x001e280000001000 */
[----:B------:R-:W-:-:S13]  /*31d0*/  ISETP.GT.U32.AND P3, PT, R18, R3, PT ;  /* 0x000000031200720c */ /* 0x000fda0003f64070 */
[-C--:B------:R-:W-:Y:S01]  /*31e0*/  @!P3 IADD3 R3, PT, PT, R3, -R18.reuse, RZ ;  /* 0x800000120303b210 */ /* 0x080fe20007ffe0ff */
[----:B0-----:R-:W-:Y:S01]  /*31f0*/  VIADD R20, R21, 0xffffffe ;  /* 0x0ffffffe15147836 */ /* 0x001fe20000000000 */
[----:B------:R-:W-:Y:S02]  /*3200*/  @!P3 IADD3 R2, PT, PT, R2, 0x1, RZ ;  /* 0x000000010202b810 */ /* 0x000fe40007ffe0ff */
[----:B------:R-:W-:Y:S02]  /*3210*/  ISETP.GE.U32.AND P2, PT, R3, R18, PT ;  /* 0x000000120300720c */ /* 0x000fe40003f46070 */
[----:B------:R-:W0:Y:S01]  /*3220*/  F2I.FTZ.U32.TRUNC.NTZ R3, R20 ;  /* 0x0000001400037305 */ /* 0x000e22000021f000 */
[----:B------:R-:W-:-:S10]  /*3230*/  ISETP.NE.AND P3, PT, R12, RZ, PT ;  /* 0x000000ff0c00720c */ /* 0x000fd40003f65270 */
[----:B------:R-:W-:-:S05]  /*3240*/  @P2 VIADD R2, R2, 0x1 ;  /* 0x0000000102022836 */ /* 0x000fca0000000000 */
[----:B------:R-:W-:Y:S01]  /*3250*/  MOV R18, R2 ;  /* 0x0000000200127202 */ /* 0x000fe20000000f00 */
[----:B0-----:R-:W-:-:S03]  /*3260*/  IMAD.MOV R2, RZ, RZ, -R3 ;  /* 0x000000ffff027224 */ /* 0x001fc600078e0a03 */
[----:B------:R-:W-:Y:S01]  /*3270*/  @!P0 IADD3 R18, PT, PT, -R18, RZ, RZ ;  /* 0x000000ff12128210 */ /* 0x000fe20007ffe1ff */
[----:B------:R-:W-:Y:S01]  /*3280*/  IMAD R19, R2, R17, RZ ;  /* 0x0000001102137224 */ /* 0x000fe200078e02ff */
[----:B------:R-:W-:Y:S01]  /*3290*/  @!P3 LOP3.LUT R18, RZ, R12, RZ, 0x33, !PT ;  /* 0x0000000cff12b212 */ /* 0x000fe200078e33ff */
[----:B------:R-:W-:-:S03]  /*32a0*/  IMAD.MOV.U32 R2, RZ, RZ, RZ ;  /* 0x000000ffff027224 */ /* 0x000fc600078e00ff */
[----:B------:R-:W-:Y:S01]  /*32b0*/  IABS R12, R18 ;  /* 0x00000012000c7213 */ /* 0x000fe20000000000 */
[----:B------:R-:W-:-:S03]  /*32c0*/  IMAD.HI.U32 R19, R3, R19, R2 ;  /* 0x0000001303137227 */ /* 0x000fc600078e0002 */
[----:B------:R-:W-:-:S05]  /*32d0*/  MOV R2, R12 ;  /* 0x0000000c00027202 */ /* 0x000fca0000000f00 */
[----:B------:R-:W-:-:S04]  /*32e0*/  IMAD.HI.U32 R12, R19, R2, RZ ;  /* 0x00000002130c7227 */ /* 0x000fc800078e00ff */
[----:B------:R-:W-:-:S04]  /*32f0*/  IMAD.MOV R3, RZ, RZ, -R12 ;  /* 0x000000ffff037224 */ /* 0x000fc800078e0a0c */
[----:B------:R-:W-:-:S05]  /*3300*/  IMAD R2, R17, R3, R2 ;  /* 0x0000000311027224 */ /* 0x000fca00078e0202 */
[----:B------:R-:W-:-:S13]  /*3310*/  ISETP.GT.U32.AND P3, PT, R17, R2, PT ;  /* 0x000000021100720c */ /* 0x000fda0003f64070 */
[-C--:B------:R-:W-:Y:S01]  /*3320*/  @!P3 IADD3 R2, PT, PT, R2, -R17.reuse, RZ ;  /* 0x800000110202b210 */ /* 0x080fe20007ffe0ff */
[----:B------:R-:W-:Y:S01]  /*3330*/  @!P3 VIADD R12, R12, 0x1 ;  /* 0x000000010c0cb836 */ /* 0x000fe20000000000 */
[----:B------:R-:W-:Y:S02]  /*3340*/  ISETP.NE.AND P3, PT, R13, RZ, PT ;  /* 0x000000ff0d00720c */ /* 0x000fe40003f65270 */
[----:B------:R-:W-:Y:S02]  /*3350*/  ISETP.GE.U32.AND P2, PT, R2, R17, PT ;  /* 0x000000110200720c */ /* 0x000fe40003f46070 */
[----:B------:R-:W-:-:S04]  /*3360*/  LOP3.LUT R2, R18, R13, RZ, 0x3c, !PT ;  /* 0x0000000d12027212 */ /* 0x000fc800078e3cff */
[----:B------:R-:W-:Y:S02]  /*3370*/  ISETP.GE.AND P0, PT, R2, RZ, PT ;  /* 0x000000ff0200720c */ /* 0x000fe40003f06270 */
[----:B------:R-:W0:Y:S05]  /*3380*/  LDC.64 R2, c[0x0][0x398] ;  /* 0x0000e600ff027b82 */ /* 0x000e2a0000000a00 */
[----:B------:R-:W-:-:S06]  /*3390*/  @P2 IADD3 R12, PT, PT, R12, 0x1, RZ ;  /* 0x000000010c0c2810 */ /* 0x000fcc0007ffe0ff */
[----:B------:R-:W-:Y:S01]  /*33a0*/  @!P0 IMAD.MOV R12, RZ, RZ, -R12 ;  /* 0x000000ffff0c8224 */ /* 0x000fe200078e0a0c */
[----:B------:R-:W-:Y:S02]  /*33b0*/  @!P3 LOP3.LUT R12, RZ, R13, RZ, 0x33, !PT ;  /* 0x0000000dff0cb212 */ /* 0x000fe400078e33ff */
[----:B------:R-:W-:Y:S02]  /*33c0*/  SHF.L.U32 R13, R18, 0x2, RZ ;  /* 0x00000002120d7819 */ /* 0x000fe400000006ff */
[----:B------:R-:W-:-:S03]  /*33d0*/  ISETP.NE.AND P0, PT, R12, RZ, PT ;  /* 0x000000ff0c00720c */ /* 0x000fc60003f05270 */
[----:B0-----:R-:W-:-:S10]  /*33e0*/  IMAD.WIDE R2, R13, 0x4, R2 ;  /* 0x000000040d027825 */ /* 0x001fd400078e0202 */
[----:B------:R-:W-:Y:S05]  /*33f0*/  @P0 BRA `(.L_x_22) ;  /* 0x00000004009c0947 */ /* 0x000fea0003800000 */
[----:B------:R-:W4:Y:S01]  /*3400*/  LDG.E R12, desc[UR12][R2.64+0x8] ;  /* 0x0000080c020c7981 */ /* 0x000f22000c1e1900 */
[----:B------:R-:W0:Y:S03]  /*3410*/  LDC.64 R20, c[0x0][0x3b0] ;  /* 0x0000ec00ff147b82 */ /* 0x000e260000000a00 */
[----:B------:R-:W4:Y:S02]  /*3420*/  LDG.E R13, desc[UR12][R2.64] ;  /* 0x0000000c020d7981 */ /* 0x000f24000c1e1900 */
[----:B----4-:R-:W-:-:S04]  /*3430*/  FADD R17, R12, R13 ;  /* 0x0000000d0c117221 */ /* 0x010fc80000000000 */
[----:B------:R-:W4:Y:S02]  /*3440*/  F2F.F64.F32 R12, R17 ;  /* 0x00000011000c7310 */ /* 0x000f240000201800 */
[----:B----4-:R-:W-:-:S08]  /*3450*/  DMUL R12, R12, 0.5 ;  /* 0x3fe000000c0c7828 */ /* 0x010fd00000000000 */
[----:B-1----:R-:W-:-:S10]  /*3460*/  DMUL R12, R12, R14 ;  /* 0x0000000e0c0c7228 */ /* 0x002fd40000000000 */
[----:B------:R-:W1:Y:S02]  /*3470*/  F2F.F32.F64 R13, R12 ;  /* 0x0000000c000d7310 */ /* 0x000e640000301000 */
[----:B-1----:R-:W-:-:S04]  /*3480*/  FSETP.GT.AND P0, PT, R13, R6, PT ;  /* 0x000000060d00720b */ /* 0x002fc80003f04000 */
[----:B------:R-:W-:-:S13]  /*3490*/  FSETP.LT.OR P0, PT, R13, RZ, P0 ;  /* 0x000000ff0d00720b */ /* 0x000fda0000701400 */
[----:B0-----:R-:W-:Y:S05]  /*34a0*/  @P0 BRA `(.L_x_23) ;  /* 0x0000000400680947 */ /* 0x001fea0003800000 */
[----:B------:R-:W4:Y:S04]  /*34b0*/  LDG.E R12, desc[UR12][R2.64+0x4] ;  /* 0x0000040c020c7981 */ /* 0x000f28000c1e1900 */
[----:B------:R-:W4:Y:S01]  /*34c0*/  LDG.E R17, desc[UR12][R2.64+0xc] ;  /* 0x00000c0c02117981 */ /* 0x000f22000c1e1900 */
[----:B------:R-:W0:Y:S01]  /*34d0*/  MUFU.RCP R19, R8 ;  /* 0x0000000800137308 */ /* 0x000e220000001000 */
[----:B------:R-:W-:Y:S01]  /*34e0*/  ISETP.GT.U32.AND P0, PT, R0, R11, PT ;  /* 0x0000000b0000720c */ /* 0x000fe20003f04070 */
[----:B------:R-:W-:Y:S01]  /*34f0*/  BSSY.RECONVERGENT B1, `(.L_x_24) ;  /* 0x0000014000017945 */ /* 0x000fe20003800200 */
[----:B------:R-:W-:Y:S01]  /*3500*/  ISETP.GE.AND P2, PT, R10, RZ, PT ;  /* 0x000000ff0a00720c */ /* 0x000fe20003f46270 */
[----:B------:R-:W-:-:S05]  /*3510*/  IMAD.IADD R10, R11, 0x1, -R0 ;  /* 0x000000010b0a7824 */ /* 0x000fca00078e0a00 */
[----:B------:R-:W-:-:S07]  /*3520*/  SEL R11, R10, R11, !P0 ;  /* 0x0000000b0a0b7207 */ /* 0x000fce0004000000 */
[----:B------:R-:W-:Y:S01]  /*3530*/  @!P2 IADD3 R11, PT, PT, -R11, RZ, RZ ;  /* 0x000000ff0b0ba210 */ /* 0x000fe20007ffe1ff */
[----:B0-----:R-:W-:-:S03]  /*3540*/  FFMA R18, -R8, R19, 1 ;  /* 0x3f80000008127423 */ /* 0x001fc60000000113 */
[----:B------:R-:W-:-:S04]  /*3550*/  SEL R10, R16, R11, !P1 ;  /* 0x0000000b100a7207 */ /* 0x000fc80004800000 */
[----:B------:R-:W-:Y:S01]  /*3560*/  I2FP.F32.S32 R10, R10 ;  /* 0x0000000a000a7245 */ /* 0x000fe20000201400 */
[----:B----4-:R-:W-:-:S04]  /*3570*/  FADD R0, -R12, R17 ;  /* 0x000000110c007221 */ /* 0x010fc80000000100 */
[----:B------:R-:W-:Y:S01]  /*3580*/  FMUL R17, R7, R0 ;  /* 0x0000000007117220 */ /* 0x000fe20000400000 */
[----:B------:R-:W-:-:S03]  /*3590*/  FFMA R0, R19, R18, R19 ;  /* 0x0000001213007223 */ /* 0x000fc60000000013 */
[----:B------:R-:W0:Y:S01]  /*35a0*/  FCHK P0, R17, R8 ;  /* 0x0000000811007302 */ /* 0x000e220000000000 */
[----:B------:R-:W-:-:S04]  /*35b0*/  FFMA R3, R0, R17, RZ ;  /* 0x0000001100037223 */ /* 0x000fc800000000ff */
[----:B------:R-:W-:-:S04]  /*35c0*/  FFMA R2, -R8, R3, R17 ;  /* 0x0000000308027223 */ /* 0x000fc80000000111 */
[----:B------:R-:W-:Y:S01]  /*35d0*/  FFMA R0, R0, R2, R3 ;  /* 0x0000000200007223 */ /* 0x000fe20000000003 */
[----:B0-----:R-:W-:Y:S06]  /*35e0*/  @!P0 BRA `(.L_x_25) ;  /* 0x0000000000108947 */ /* 0x001fec0003800000 */
[----:B------:R-:W-:Y:S01]  /*35f0*/  IMAD.MOV.U32 R0, RZ, RZ, R17 ;  /* 0x000000ffff007224 */ /* 0x000fe200078e0011 */
[----:B------:R-:W-:Y:S02]  /*3600*/  MOV R3, R8 ;  /* 0x0000000800037202 */ /* 0x000fe40000000f00 */
[----:B------:R-:W-:-:S07]  /*3610*/  MOV R2, 0x3630 ;  /* 0x0000363000027802 */ /* 0x000fce0000000f00 */
[----:B--23--:R-:W-:Y:S05]  /*3620*/  CALL.REL.NOINC `($__internal_0_$__cuda_sm3x_div_rn_noftz_f32_slowpath) ;  /* 0x0000000400247944 */ /* 0x00cfea0003c00000 */
.L_x_25:
[----:B--23--:R-:W-:Y:S05]  /*3630*/  BSYNC.RECONVERGENT B1 ;  /* 0x0000000000017941 */ /* 0x00cfea0003800200 */
.L_x_24:
[----:B------:R-:W-:-:S04]  /*3640*/  FMUL R0, R10, R0 ;  /* 0x000000000a007220 */ /* 0x000fc80000400000 */
[----:B------:R-:W-:-:S05]  /*3650*/  FFMA R12, R7, R12, R0 ;  /* 0x0000000c070c7223 */ /* 0x000fca0000000000 */
[----:B------:R-:W-:-:S04]  /*3660*/  FSETP.GT.AND P0, PT, R12, R7, PT ;  /* 0x000000070c00720b */ /* 0x000fc80003f04000 */
[----:B------:R-:W-:-:S13]  /*3670*/  FSETP.LT.OR P0, PT, R12, RZ, P0 ;  /* 0x000000ff0c00720b */ /* 0x000fda0000701400 */
[----:B------:R-:W-:Y:S05]  /*3680*/  @P0 BRA `(.L_x_26) ;  /* 0x0000000000e40947 */ /* 0x000fea0003800000 */
[----:B------:R-:W-:Y:S01]  /*3690*/  IABS R10, R9 ;  /* 0x00000009000a7213 */ /* 0x000fe20000000000 */
[----:B------:R-:W-:Y:S01]  /*36a0*/  F2I.FLOOR.NTZ R23, R12 ;  /* 0x0000000c00177305 */ /* 0x000fe20000207100 */
[----:B------:R-:W-:Y:S02]  /*36b0*/  IABS R16, R4 ;  /* 0x0000000400107213 */ /* 0x000fe40000000000 */
[----:B------:R-:W-:-:S05]  /*36c0*/  ISETP.GE.AND P1, PT, R4, RZ, PT ;  /* 0x000000ff0400720c */ /* 0x000fca0003f26270 */
[----:B------:R-:W0:Y:S08]  /*36d0*/  I2F.RP R0, R10 ;  /* 0x0000000a00007306 */ /* 0x000e300000209400 */
[----:B0-----:R-:W0:Y:S02]  /*36e0*/  MUFU.RCP R0, R0 ;  /* 0x0000000000007308 */ /* 0x001e240000001000 */
[----:B0-----:R-:W-:-:S06]  /*36f0*/  VIADD R2, R0, 0xffffffe ;  /* 0x0ffffffe00027836 */ /* 0x001fcc0000000000 */
[----:B------:R-:W-:Y:S08]  /*3700*/  F2I.FLOOR.NTZ R0, R13 ;  /* 0x0000000d00007305 */ /* 0x000ff00000207100 */
[----:B------:R0:W1:Y:S02]  /*3710*/  F2I.FTZ.U32.TRUNC.NTZ R3, R2 ;  /* 0x0000000200037305 */ /* 0x000064000021f000 */
[----:B0-----:R-:W-:Y:S01]  /*3720*/  IMAD.MOV.U32 R2, RZ, RZ, RZ ;  /* 0x000000ffff027224 */ /* 0x001fe200078e00ff */
[----:B-1----:R-:W-:-:S05]  /*3730*/  IADD3 R11, PT, PT, RZ, -R3, RZ ;  /* 0x80000003ff0b7210 */ /* 0x002fca0007ffe0ff */
[----:B------:R-:W-:-:S04]  /*3740*/  IMAD R11, R11, R10, RZ ;  /* 0x0000000a0b0b7224 */ /* 0x000fc800078e02ff */
[----:B------:R-:W-:Y:S01]  /*3750*/  IMAD.HI.U32 R11, R3, R11, R2 ;  /* 0x0000000b030b7227 */ /* 0x000fe200078e0002 */
[----:B------:R-:W-:Y:S02]  /*3760*/  MOV R3, R16 ;  /* 0x0000001000037202 */ /* 0x000fe40000000f00 */
[----:B------:R-:W0:Y:S03]  /*3770*/  F2I.CEIL.NTZ R16, R13 ;  /* 0x0000000d00107305 */ /* 0x000e26000020b100 */
[----:B------:R-:W-:-:S04]  /*3780*/  IMAD.HI.U32 R11, R11, R3, RZ ;  /* 0x000000030b0b7227 */ /* 0x000fc800078e00ff */
[----:B------:R-:W-:-:S04]  /*3790*/  IMAD.MOV R11, RZ, RZ, -R11 ;  /* 0x000000ffff0b7224 */ /* 0x000fc800078e0a0b */
[----:B------:R-:W-:Y:S02]  /*37a0*/  IMAD R17, R10, R11, R3 ;  /* 0x0000000b0a117224 */ /* 0x000fe400078e0203 */
[----:B------:R-:W1:Y:S01]  /*37b0*/  LDC.64 R2, c[0x0][0x380] ;  /* 0x0000e000ff027b82 */ /* 0x000e620000000a00 */
[----:B------:R-:W2:Y:S01]  /*37c0*/  F2I.CEIL.NTZ R11, R12 ;  /* 0x0000000c000b7305 */ /* 0x000ea2000020b100 */
[----:B0-----:R-:W-:Y:S01]  /*37d0*/  IMAD R19, R16, UR5, R23 ;  /* 0x0000000510137c24 */ /* 0x001fe2000f8e0217 */
[----:B------:R-:W-:-:S13]  /*37e0*/  ISETP.GT.U32.AND P0, PT, R10, R17, PT ;  /* 0x000000110a00720c */ /* 0x000fda0003f04070 */
[----:B------:R-:W-:Y:S01]  /*37f0*/  @!P0 IADD3 R17, PT, PT, R17, -R10, RZ ;  /* 0x8000000a11118210 */ /* 0x000fe20007ffe0ff */
[--C-:B--2---:R-:W-:Y:S02]  /*3800*/  IMAD R18, R0, UR5, R11.reuse ;  /* 0x0000000500127c24 */ /* 0x104fe4000f8e020b */
[----:B------:R-:W-:Y:S01]  /*3810*/  IMAD R16, R16, UR5, R11 ;  /* 0x0000000510107c24 */ /* 0x000fe2000f8e020b */
[----:B------:R-:W-:-:S13]  /*3820*/  ISETP.GT.U32.AND P0, PT, R10, R17, PT ;  /* 0x000000110a00720c */ /* 0x000fda0003f04070 */
        /* <DEDUP_REMOVED lines=10> */
[----:B-1----:R-:W-:-:S04]  /*38d0*/  IMAD.WIDE R10, R11, 0x4, R2 ;  /* 0x000000040b0a7825 */ /* 0x002fc800078e0202 */
[--C-:B------:R-:W-:Y:S02]  /*38e0*/  IMAD.WIDE R16, R17, 0x4, R2.reuse ;  /* 0x0000000411107825 */ /* 0x100fe400078e0202 */
[----:B------:R-:W2:Y:S02]  /*38f0*/  LDG.E R10, desc[UR12][R10.64] ;  /* 0x0000000c0a0a7981 */ /* 0x000ea4000c1e1900 */
[--C-:B------:R-:W-:Y:S02]  /*3900*/  IMAD.WIDE R18, R19, 0x4, R2.reuse ;  /* 0x0000000413127825 */ /* 0x100fe400078e0202 */
[----:B------:R-:W2:Y:S02]  /*3910*/  LDG.E R17, desc[UR12][R16.64] ;  /* 0x0000000c10117981 */ /* 0x000ea4000c1e1900 */
[----:B------:R-:W-:Y:S02]  /*3920*/  IMAD.WIDE R2, R9, 0x4, R2 ;  /* 0x0000000409027825 */ /* 0x000fe400078e0202 */
[----:B------:R-:W3:Y:S04]  /*3930*/  LDG.E R18, desc[UR12][R18.64] ;  /* 0x0000000c12127981 */ /* 0x000ee8000c1e1900 */
[----:B------:R-:W3:Y:S01]  /*3940*/  LDG.E R3, desc[UR12][R2.64] ;  /* 0x0000000c02037981 */ /* 0x000ee2000c1e1900 */
[----:B------:R-:W-:-:S02]  /*3950*/  I2FP.F32.S32 R23, R23 ;  /* 0x0000001700177245 */ /* 0x000fc40000201400 */
[----:B------:R-:W-:-:S03]  /*3960*/  I2FP.F32.S32 R0, R0 ;  /* 0x0000000000007245 */ /* 0x000fc60000201400 */
[----:B------:R-:W-:Y:S02]  /*3970*/  FADD R23, R12, -R23 ;  /* 0x800000170c177221 */ /* 0x000fe40000000000 */
[----:B------:R-:W-:Y:S01]  /*3980*/  FADD R0, R13, -R0 ;  /* 0x800000000d007221 */ /* 0x000fe20000000000 */
[----:B------:R-:W-:-:S04]  /*3990*/  IMAD.WIDE R20, R4, 0x4, R20 ;  /* 0x0000000404147825 */ /* 0x000fc800078e0214 */
[----:B--2---:R-:W-:-:S04]  /*39a0*/  FADD R9, -R10, R17 ;  /* 0x000000110a097221 */ /* 0x004fc80000000100 */
[----:B------:R-:W-:Y:S01]  /*39b0*/  FFMA R9, R23, R9, R10 ;  /* 0x0000000917097223 */ /* 0x000fe2000000000a */
[----:B---3--:R-:W-:-:S04]  /*39c0*/  FADD R25, -R18, R3 ;  /* 0x0000000312197221 */ /* 0x008fc80000000100 */
[----:B------:R-:W-:-:S04]  /*39d0*/  FFMA R12, R23, R25, R18 ;  /* 0x00000019170c7223 */ /* 0x000fc80000000012 */
[----:B------:R-:W-:-:S04]  /*39e0*/  FADD R12, -R9, R12 ;  /* 0x0000000c090c7221 */ /* 0x000fc80000000100 */
[----:B------:R-:W-:-:S05]  /*39f0*/  FFMA R9, R0, R12, R9 ;  /* 0x0000000c00097223 */ /* 0x000fca0000000009 */
[----:B------:R4:W-:Y:S01]  /*3a00*/  STG.E desc[UR12][R20.64], R9 ;  /* 0x0000000914007986 */ /* 0x0009e2000c10190c */
[----:B------:R-:W-:Y:S05]  /*3a10*/  BRA `(.L_x_22) ;  /* 0x0000000000147947 */ /* 0x000fea0003800000 */
.L_x_26:
[----:B------:R-:W-:-:S05]  /*3a20*/  IMAD.WIDE R20, R4, 0x4, R20 ;  /* 0x0000000404147825 */ /* 0x000fca00078e0214 */
[----:B------:R0:W-:Y:S01]  /*3a30*/  STG.E desc[UR12][R20.64], RZ ;  /* 0x000000ff14007986 */ /* 0x0001e2000c10190c */
[----:B------:R-:W-:Y:S05]  /*3a40*/  BRA `(.L_x_22) ;  /* 0x0000000000087947 */ /* 0x000fea0003800000 */
.L_x_23:
[----:B------:R-:W-:-:S05]  /*3a50*/  IMAD.WIDE R20, R4, 0x4, R20 ;  /* 0x0000000404147825 */ /* 0x000fca00078e0214 */
[----:B------:R0:W-:Y:S02]  /*3a60*/  STG.E desc[UR12][R20.64], RZ ;  /* 0x000000ff14007986 */ /* 0x0001e4000c10190c */
.L_x_22:
[----:B--23--:R-:W-:Y:S05]  /*3a70*/  BSYNC.RECONVERGENT B0 ;  /* 0x0000000000007941 */ /* 0x00cfea0003800200 */
.L_x_21:
[----:B------:R-:W-:-:S04]  /*3a80*/  IADD3 R4, PT, PT, R5, R4, RZ ;  /* 0x0000000405047210 */ /* 0x000fc80007ffe0ff */
[----:B------:R-:W-:-:S13]  /*3a90*/  ISETP.GE.AND P0, PT, R4, UR6, PT ;  /* 0x0000000604007c0c */ /* 0x000fda000bf06270 */
[----:B------:R-:W-:Y:S05]  /*3aa0*/  @!P0 BRA `(.L_x_17) ;  /* 0xfffffff000a88947 */ /* 0x000fea000383ffff */
[----:B------:R-:W-:Y:S05]  /*3ab0*/  EXIT ;  /* 0x000000000000794d */ /* 0x000fea0003800000 */
        .weak           $__internal_0_$__cuda_sm3x_div_rn_noftz_f32_slowpath
        .type           $__internal_0_$__cuda_sm3x_div_rn_noftz_f32_slowpath,@function
        .size           $__internal_0_$__cuda_sm3x_div_rn_noftz_f32_slowpath,(.L_x_78 - $__internal_0_$__cuda_sm3x_div_rn_noftz_f32_slowpath)
$__internal_0_$__cuda_sm3x_div_rn_noftz_f32_slowpath:
[----:B------:R-:W-:Y:S01]  /*3ac0*/  SHF.R.U32.HI R11, RZ, 0x17, R3 ;  /* 0x00000017ff0b7819 */ /* 0x000fe20000011603 */
[----:B------:R-:W-:Y:S01]  /*3ad0*/  BSSY.RECONVERGENT B2, `(.L_x_27) ;  /* 0x0000062000027945 */ /* 0x000fe20003800200 */
[----:B------:R-:W-:Y:S02]  /*3ae0*/  SHF.R.U32.HI R17, RZ, 0x17, R0 ;  /* 0x00000017ff117819 */ /* 0x000fe40000011600 */
[----:B------:R-:W-:Y:S02]  /*3af0*/  LOP3.LUT R11, R11, 0xff, RZ, 0xc0, !PT ;  /* 0x000000ff0b0b7812 */ /* 0x000fe400078ec0ff */
[----:B------:R-:W-:-:S03]  /*3b00*/  LOP3.LUT R17, R17, 0xff, RZ, 0xc0, !PT ;  /* 0x000000ff11117812 */ /* 0x000fc600078ec0ff */
[----:B------:R-:W-:Y:S01]  /*3b10*/  VIADD R18, R11, 0xffffffff ;  /* 0xffffffff0b127836 */ /* 0x000fe20000000000 */
[----:B------:R-:W-:-:S04]  /*3b20*/  IADD3 R19, PT, PT, R17, -0x1, RZ ;  /* 0xffffffff11137810 */ /* 0x000fc80007ffe0ff */
[----:B------:R-:W-:-:S04]  /*3b30*/  ISETP.GT.U32.AND P0, PT, R18, 0xfd, PT ;  /* 0x000000fd1200780c */ /* 0x000fc80003f04070 */
[----:B------:R-:W-:-:S13]  /*3b40*/  ISETP.GT.U32.OR P0, PT, R19, 0xfd, P0 ;  /* 0x000000fd1300780c */ /* 0x000fda0000704470 */
[----:B------:R-:W-:Y:S01]  /*3b50*/  @!P0 IMAD.MOV.U32 R16, RZ, RZ, RZ ;  /* 0x000000ffff108224 */ /* 0x000fe200078e00ff */
[----:B------:R-:W-:Y:S06]  /*3b60*/  @!P0 BRA `(.L_x_28) ;  /* 0x00000000005c8947 */ /* 0x000fec0003800000 */
[----:B------:R-:W-:Y:S02]  /*3b70*/  FSETP.GTU.FTZ.AND P0, PT, |R0|, +INF , PT ;  /* 0x7f8000000000780b */ /* 0x000fe40003f1c200 */
[----:B------:R-:W-:-:S04]  /*3b80*/  FSETP.GTU.FTZ.AND P1, PT, |R3|, +INF , PT ;  /* 0x7f8000000300780b */ /* 0x000fc80003f3c200 */
[----:B------:R-:W-:-:S13]  /*3b90*/  PLOP3.LUT P0, PT, P0, P1, PT, 0xf8, 0x8f ;  /* 0x00000000008f781c */ /* 0x000fda0000703f70 */
[----:B------:R-:W-:Y:S05]  /*3ba0*/  @P0 BRA `(.L_x_29) ;  /* 0x00000004004c0947 */ /* 0x000fea0003800000 */
[----:B------:R-:W-:-:S13]  /*3bb0*/  LOP3.LUT P0, RZ, R3, 0x7fffffff, R0, 0xc8, !PT ;  /* 0x7fffffff03ff7812 */ /* 0x000fda000780c800 */
[----:B------:R-:W-:Y:S05]  /*3bc0*/  @!P0 BRA `(.L_x_30) ;  /* 0x00000004003c8947 */ /* 0x000fea0003800000 */
[C---:B------:R-:W-:Y:S02]  /*3bd0*/  FSETP.NEU.FTZ.AND P1, PT, |R0|.reuse, +INF , PT ;  /* 0x7f8000000000780b */ /* 0x040fe40003f3d200 */
[----:B------:R-:W-:Y:S02]  /*3be0*/  FSETP.NEU.FTZ.AND P2, PT, |R3|, +INF , PT ;  /* 0x7f8000000300780b */ /* 0x000fe40003f5d200 */
[----:B------:R-:W-:-:S11]  /*3bf0*/  FSETP.NEU.FTZ.AND P0, PT, |R0|, +INF , PT ;  /* 0x7f8000000000780b */ /* 0x000fd60003f1d200 */
[----:B------:R-:W-:Y:S05]  /*3c00*/  @!P2 BRA !P1, `(.L_x_30) ;  /* 0x00000004002ca947 */ /* 0x000fea0004800000 */
[----:B------:R-:W-:-:S04]  /*3c10*/  LOP3.LUT P1, RZ, R0, 0x7fffffff, RZ, 0xc0, !PT ;  /* 0x7fffffff00ff7812 */ /* 0x000fc8000782c0ff */
[----:B------:R-:W-:-:S13]  /*3c20*/  PLOP3.LUT P1, PT, P2, P1, PT, 0x2f, 0xf2 ;  /* 0x0000000000f2781c */ /* 0x000fda0001722577 */
[----:B------:R-:W-:Y:S05]  /*3c30*/  @P1 BRA `(.L_x_31) ;  /* 0x0000000400181947 */ /* 0x000fea0003800000 */
[----:B------:R-:W-:-:S04]  /*3c40*/  LOP3.LUT P1, RZ, R3, 0x7fffffff, RZ, 0xc0, !PT ;  /* 0x7fffffff03ff7812 */ /* 0x000fc8000782c0ff */
[----:B------:R-:W-:-:S13]  /*3c50*/  PLOP3.LUT P0, PT, P0, P1, PT, 0x2f, 0xf2 ;  /* 0x0000000000f2781c */ /* 0x000fda0000702577 */
[----:B------:R-:W-:Y:S05]  /*3c60*/  @P0 BRA `(.L_x_32) ;  /* 0x0000000400000947 */ /* 0x000fea0003800000 */
[----:B------:R-:W-:Y:S02]  /*3c70*/  ISETP.GE.AND P0, PT, R19, RZ, PT ;  /* 0x000000ff1300720c */ /* 0x000fe40003f06270 */
[----:B------:R-:W-:-:S11]  /*3c80*/  ISETP.GE.AND P1, PT, R18, RZ, PT ;  /* 0x000000ff1200720c */ /* 0x000fd60003f26270 */
[----:B------:R-:W-:Y:S01]  /*3c90*/  @P0 MOV R16, RZ ;  /* 0x000000ff00100202 */ /* 0x000fe20000000f00 */
[----:B------:R-:W-:Y:S02]  /*3ca0*/  @!P0 IMAD.MOV.U32 R16, RZ, RZ, -0x40 ;  /* 0xffffffc0ff108424 */ /* 0x000fe400078e00ff */
[----:B------:R-:W-:Y:S01]  /*3cb0*/  @!P0 FFMA R0, R0, 1.84467440737095516160e+19, RZ ;  /* 0x5f80000000008823 */ /* 0x000fe200000000ff */
[----:B------:R-:W-:Y:S02]  /*3cc0*/  @!P1 FFMA R3, R3, 1.84467440737095516160e+19, RZ ;  /* 0x5f80000003039823 */ /* 0x000fe400000000ff */
[----:B------:R-:W-:-:S07]  /*3cd0*/  @!P1 IADD3 R16, PT, PT, R16, 0x40, RZ ;  /* 0x0000004010109810 */ /* 0x000fce0007ffe0ff */
.L_x_28:
[----:B------:R-:W-:Y:S01]  /*3ce0*/  LEA R18, R11, 0xc0800000, 0x17 ;  /* 0xc08000000b127811 */ /* 0x000fe200078eb8ff */
[----:B------:R-:W-:Y:S01]  /*3cf0*/  BSSY.RECONVERGENT B3, `(.L_x_33) ;  /* 0x0000036000037945 */ /* 0x000fe20003800200 */
[----:B------:R-:W-:-:S03]  /*3d00*/  IADD3 R17, PT, PT, R17, -0x7f, RZ ;  /* 0xffffff8111117810 */ /* 0x000fc60007ffe0ff */
[----:B------:R-:W-:Y:S02]  /*3d10*/  IMAD.IADD R19, R3, 0x1, -R18 ;  /* 0x0000000103137824 */ /* 0x000fe400078e0a12 */
[C---:B------:R-:W-:Y:S01]  /*3d20*/  IMAD R0, R17.reuse, -0x800000, R0 ;  /* 0xff80000011007824 */ /* 0x040fe200078e0200 */
[----:B------:R-:W-:Y:S01]  /*3d30*/  IADD3 R17, PT, PT, R17, 0x7f, -R11 ;  /* 0x0000007f11117810 */ /* 0x000fe20007ffe80b */
[----:B------:R0:W1:Y:S04]  /*3d40*/  MUFU.RCP R3, R19 ;  /* 0x0000001300037308 */ /* 0x0000680000001000 */
[----:B------:R-:W-:Y:S02]  /*3d50*/  IMAD.IADD R17, R17, 0x1, R16 ;  /* 0x0000000111117824 */ /* 0x000fe400078e0210 */
[----:B0-----:R-:W-:-:S04]  /*3d60*/  FADD.FTZ R19, -R19, -RZ ;  /* 0x800000ff13137221 */ /* 0x001fc80000010100 */
[----:B-1----:R-:W-:-:S04]  /*3d70*/  FFMA R18, R3, R19, 1 ;  /* 0x3f80000003127423 */ /* 0x002fc80000000013 */
[----:B------:R-:W-:-:S04]  /*3d80*/  FFMA R3, R3, R18, R3 ;  /* 0x0000001203037223 */ /* 0x000fc80000000003 */
[----:B------:R-:W-:-:S04]  /*3d90*/  FFMA R18, R0, R3, RZ ;  /* 0x0000000300127223 */ /* 0x000fc800000000ff */
[----:B------:R-:W-:-:S04]  /*3da0*/  FFMA R24, R19, R18, R0 ;  /* 0x0000001213187223 */ /* 0x000fc80000000000 */
[----:B------:R-:W-:-:S04]  /*3db0*/  FFMA R24, R3, R24, R18 ;  /* 0x0000001803187223 */ /* 0x000fc80000000012 */
[----:B------:R-:W-:-:S04]  /*3dc0*/  FFMA R19, R19, R24, R0 ;  /* 0x0000001813137223 */ /* 0x000fc80000000000 */
[----:B------:R-:W-:-:S05]  /*3dd0*/  FFMA R0, R3, R19, R24 ;  /* 0x0000001303007223 */ /* 0x000fca0000000018 */
[----:B------:R-:W-:-:S04]  /*3de0*/  SHF.R.U32.HI R11, RZ, 0x17, R0 ;  /* 0x00000017ff0b7819 */ /* 0x000fc80000011600 */
[----:B------:R-:W-:-:S04]  /*3df0*/  LOP3.LUT R16, R11, 0xff, RZ, 0xc0, !PT ;  /* 0x000000ff0b107812 */ /* 0x000fc800078ec0ff */
[----:B------:R-:W-:-:S05]  /*3e00*/  IADD3 R11, PT, PT, R16, R17, RZ ;  /* 0x00000011100b7210 */ /* 0x000fca0007ffe0ff */
[----:B------:R-:W-:-:S05]  /*3e10*/  VIADD R16, R11, 0xffffffff ;  /* 0xffffffff0b107836 */ /* 0x000fca0000000000 */
[----:B------:R-:W-:-:S13]  /*3e20*/  ISETP.GE.U32.AND P0, PT, R16, 0xfe, PT ;  /* 0x000000fe1000780c */ /* 0x000fda0003f06070 */
[----:B------:R-:W-:Y:S05]  /*3e30*/  @!P0 BRA `(.L_x_34) ;  /* 0x0000000000808947 */ /* 0x000fea0003800000 */
[----:B------:R-:W-:-:S13]  /*3e40*/  ISETP.GT.AND P0, PT, R11, 0xfe, PT ;  /* 0x000000fe0b00780c */ /* 0x000fda0003f04270 */
[----:B------:R-:W-:Y:S05]  /*3e50*/  @P0 BRA `(.L_x_35) ;  /* 0x00000000006c0947 */ /* 0x000fea0003800000 */
[----:B------:R-:W-:-:S13]  /*3e60*/  ISETP.GE.AND P0, PT, R11, 0x1, PT ;  /* 0x000000010b00780c */ /* 0x000fda0003f06270 */
[----:B------:R-:W-:Y:S05]  /*3e70*/  @P0 BRA `(.L_x_36) ;  /* 0x0000000000740947 */ /* 0x000fea0003800000 */
[----:B------:R-:W-:Y:S02]  /*3e80*/  ISETP.GE.AND P0, PT, R11, -0x18, PT ;  /* 0xffffffe80b00780c */ /* 0x000fe40003f06270 */
[----:B------:R-:W-:-:S11]  /*3e90*/  LOP3.LUT R0, R0, 0x80000000, RZ, 0xc0, !PT ;  /* 0x8000000000007812 */ /* 0x000fd600078ec0ff */
[----:B------:R-:W-:Y:S05]  /*3ea0*/  @!P0 BRA `(.L_x_36) ;  /* 0x0000000000688947 */ /* 0x000fea0003800000 */
[CCC-:B------:R-:W-:Y:S01]  /*3eb0*/  FFMA.RZ R16, R3.reuse, R19.reuse, R24.reuse ;  /* 0x0000001303107223 */ /* 0x1c0fe2000000c018 */
[CCC-:B------:R-:W-:Y:S01]  /*3ec0*/  FFMA.RP R17, R3.reuse, R19.reuse, R24.reuse ;  /* 0x0000001303117223 */ /* 0x1c0fe20000008018 */
[----:B------:R-:W-:Y:S01]  /*3ed0*/  FFMA.RM R24, R3, R19, R24 ;  /* 0x0000001303187223 */ /* 0x000fe20000004018 */
[C---:B------:R-:W-:Y:S02]  /*3ee0*/  IADD3 R3, PT, PT, R11.reuse, 0x20, RZ ;  /* 0x000000200b037810 */ /* 0x040fe40007ffe0ff */
[----:B------:R-:W-:Y:S02]  /*3ef0*/  LOP3.LUT R16, R16, 0x7fffff, RZ, 0xc0, !PT ;  /* 0x007fffff10107812 */ /* 0x000fe400078ec0ff */
[C---:B------:R-:W-:Y:S02]  /*3f00*/  ISETP.NE.AND P2, PT, R11.reuse, RZ, PT ;  /* 0x000000ff0b00720c */ /* 0x040fe40003f45270 */
[----:B------:R-:W-:Y:S02]  /*3f10*/  LOP3.LUT R16, R16, 0x800000, RZ, 0xfc, !PT ;  /* 0x0080000010107812 */ /* 0x000fe400078efcff */
[----:B------:R-:W-:Y:S01]  /*3f20*/  ISETP.NE.AND P1, PT, R11, RZ, PT ;  /* 0x000000ff0b00720c */ /* 0x000fe20003f25270 */
[----:B------:R-:W-:Y:S01]  /*3f30*/  IMAD.MOV R11, RZ, RZ, -R11 ;  /* 0x000000ffff0b7224 */ /* 0x000fe200078e0a0b */
[----:B------:R-:W-:-:S02]  /*3f40*/  SHF.L.U32 R3, R16, R3, RZ ;  /* 0x0000000310037219 */ /* 0x000fc400000006ff */
[----:B------:R-:W-:Y:S02]  /*3f50*/  FSETP.NEU.FTZ.AND P0, PT, R17, R24, PT ;  /* 0x000000181100720b */ /* 0x000fe40003f1d000 */
[----:B------:R-:W-:Y:S02]  /*3f60*/  SEL R11, R11, RZ, P2 ;  /* 0x000000ff0b0b7207 */ /* 0x000fe40001000000 */
[----:B------:R-:W-:Y:S02]  /*3f70*/  ISETP.NE.AND P1, PT, R3, RZ, P1 ;  /* 0x000000ff0300720c */ /* 0x000fe40000f25270 */
[----:B------:R-:W-:Y:S02]  /*3f80*/  SHF.R.U32.HI R16, RZ, R11, R16 ;  /* 0x0000000bff107219 */ /* 0x000fe40000011610 */
[----:B------:R-:W-:Y:S02]  /*3f90*/  PLOP3.LUT P0, PT, P0, P1, PT, 0xf8, 0x8f ;  /* 0x00000000008f781c */ /* 0x000fe40000703f70 */
[----:B------:R-:W-:-:S02]  /*3fa0*/  SHF.R.U32.HI R11, RZ, 0x1, R16 ;  /* 0x00000001ff0b7819 */ /* 0x000fc40000011610 */
[----:B------:R-:W-:-:S04]  /*3fb0*/  SEL R18, RZ, 0x1, !P0 ;  /* 0x00000001ff127807 */ /* 0x000fc80004000000 */
[----:B------:R-:W-:-:S04]  /*3fc0*/  LOP3.LUT R3, R18, 0x1, R11, 0xf8, !PT ;  /* 0x0000000112037812 */ /* 0x000fc800078ef80b */
[----:B------:R-:W-:-:S04]  /*3fd0*/  LOP3.LUT R16, R3, R16, RZ, 0xc0, !PT ;  /* 0x0000001003107212 */ /* 0x000fc800078ec0ff */
[----:B------:R-:W-:-:S04]  /*3fe0*/  IADD3 R11, PT, PT, R11, R16, RZ ;  /* 0x000000100b0b7210 */ /* 0x000fc80007ffe0ff */
[----:B------:R-:W-:Y:S01]  /*3ff0*/  LOP3.LUT R0, R11, R0, RZ, 0xfc, !PT ;  /* 0x000000000b007212 */ /* 0x000fe200078efcff */
[----:B------:R-:W-:Y:S06]  /*4000*/  BRA `(.L_x_36) ;  /* 0x0000000000107947 */ /* 0x000fec0003800000 */
.L_x_35:
[----:B------:R-:W-:-:S04]  /*4010*/  LOP3.LUT R0, R0, 0x80000000, RZ, 0xc0, !PT ;  /* 0x8000000000007812 */ /* 0x000fc800078ec0ff */
[----:B------:R-:W-:Y:S01]  /*4020*/  LOP3.LUT R0, R0, 0x7f800000, RZ, 0xfc, !PT ;  /* 0x7f80000000007812 */ /* 0x000fe200078efcff */
[----:B------:R-:W-:Y:S06]  /*4030*/  BRA `(.L_x_36) ;  /* 0x0000000000047947 */ /* 0x000fec0003800000 */
.L_x_34:
[----:B------:R-:W-:-:S07]  /*4040*/  IMAD R0, R17, 0x800000, R0 ;  /* 0x0080000011007824 */ /* 0x000fce00078e0200 */
.L_x_36:
[----:B------:R-:W-:Y:S05]  /*4050*/  BSYNC.RECONVERGENT B3 ;  /* 0x0000000000037941 */ /* 0x000fea0003800200 */
.L_x_33:
[----:B------:R-:W-:Y:S05]  /*4060*/  BRA `(.L_x_37) ;  /* 0x0000000000207947 */ /* 0x000fea0003800000 */
.L_x_32:
[----:B------:R-:W-:-:S04]  /*4070*/  LOP3.LUT R0, R3, 0x80000000, R0, 0x48, !PT ;  /* 0x8000000003007812 */ /* 0x000fc800078e4800 */
[----:B------:R-:W-:Y:S01]  /*4080*/  LOP3.LUT R0, R0, 0x7f800000, RZ, 0xfc, !PT ;  /* 0x7f80000000007812 */ /* 0x000fe200078efcff */
[----:B------:R-:W-:Y:S06]  /*4090*/  BRA `(.L_x_37) ;  /* 0x0000000000147947 */ /* 0x000fec0003800000 */
.L_x_31:
[----:B------:R-:W-:Y:S01]  /*40a0*/  LOP3.LUT R0, R3, 0x80000000, R0, 0x48, !PT ;  /* 0x8000000003007812 */ /* 0x000fe200078e4800 */
[----:B------:R-:W-:Y:S06]  /*40b0*/  BRA `(.L_x_37) ;  /* 0x00000000000c7947 */ /* 0x000fec0003800000 */
.L_x_30:
[----:B------:R-:W0:Y:S01]  /*40c0*/  MUFU.RSQ R0, -QNAN ;  /* 0xffc0000000007908 */ /* 0x000e220000001400 */
[----:B------:R-:W-:Y:S05]  /*40d0*/  BRA `(.L_x_37) ;  /* 0x0000000000047947 */ /* 0x000fea0003800000 */
.L_x_29:
[----:B------:R-:W-:-:S07]  /*40e0*/  FADD.FTZ R0, R0, R3 ;  /* 0x0000000300007221 */ /* 0x000fce0000010000 */
.L_x_37:
[----:B------:R-:W-:Y:S05]  /*40f0*/  BSYNC.RECONVERGENT B2 ;  /* 0x0000000000027941 */ /* 0x000fea0003800200 */
.L_x_27:
[----:B------:R-:W-:-:S04]  /*4100*/  HFMA2 R3, -RZ, RZ, 0, 0 ;  /* 0x00000000ff037431 */ /* 0x000fc800000001ff */
[----:B0-----:R-:W-:Y:S05]  /*4110*/  RET.REL.NODEC R2 `(_Z19cropResizeHWCKernelPKfiiiS0_iiiPfi) ;  /* 0xffffffbc02b87950 */ /* 0x001fea0003c3ffff */
.L_x_38:
[----:B------:R-:W-:-:S00]  /*4120*/  BRA `(.L_x_38) ;  /* 0xfffffffc00fc7947 */ /* 0x000fc0000383ffff */
[----:B------:R-:W-:-:S00]  /*4130*/  NOP ;  /* 0x0000000000007918 */ /* 0x000fc00000000000 */
        /* <DEDUP_REMOVED lines=12> */
.L_x_78:


//--------------------- .text._Z19cropResizeCHWKernelPKfiiiS0_iiiPfi --------------------------
	.section	.text._Z19cropResizeCHWKernelPKfiiiS0_iiiPfi,"ax",@progbits
	.align	128
        .global         _Z19cropResizeCHWKernelPKfiiiS0_iiiPfi
        .type           _Z19cropResizeCHWKernelPKfiiiS0_iiiPfi,@function
        .size           _Z19cropResizeCHWKernelPKfiiiS0_iiiPfi,(.L_x_79 - _Z19cropResizeCHWKernelPKfiiiS0_iiiPfi)
        .other          _Z19cropResizeCHWKernelPKfiiiS0_iiiPfi,@"STO_CUDA_ENTRY STV_DEFAULT"
_Z19cropResizeCHWKernelPKfiiiS0_iiiPfi:
.text._Z19cropResizeCHWKernelPKfiiiS0_iiiPfi:
        /* <DEDUP_REMOVED lines=9> */
[----:B------:R-:W1:Y:S01]  /*0090*/  LDC R0, c[0x0][0x3a4] ;  /* 0x0000e900ff007b82 */ /* 0x000e620000000800 */
[----:B------:R-:W2:Y:S01]  /*00a0*/  LDCU UR6, c[0x0][0x3a8] ;  /* 0x00007500ff0677ac */ /* 0x000ea20008000800 */
[----:B------:R-:W3:Y:S01]  /*00b0*/  LDCU UR7, c[0x0][0x370] ;  /* 0x00006e00ff0777ac */ /* 0x000ee20008000800 */
[----:B------:R-:W4:Y:S01]  /*00c0*/  LDCU.64 UR10, c[0x0][0x358] ;  /* 0x00006b00ff0a77ac */ /* 0x000f220008000a00 */
[----:B0-----:R-:W-:Y:S02]  /*00d0*/  UIADD3 UR5, UPT, UPT, UR8, -0x1, URZ ;  /* 0xffffffff08057890 */ /* 0x001fe4000fffe0ff */
[----:B------:R-:W-:Y:S02]  /*00e0*/  UIADD3 UR4, UPT, UPT, UR9, -0x1, URZ ;  /* 0xffffffff09047890 */ /* 0x000fe4000fffe0ff */
[----:B--2---:R-:W-:Y:S02]  /*00f0*/  UISETP.GE.AND UP0, UPT, UR6, 0x2, UPT ;  /* 0x000000020600788c */ /* 0x004fe4000bf06270 */
[----:B------:R-:W-:Y:S01]  /*0100*/  I2FP.F32.S32 R7, UR5 ;  /* 0x0000000500077c45 */ /* 0x000fe20008201400 */
[----:B-1----:R-:W-:Y:S01]  /*0110*/  VIADD R8, R0, 0xffffffff ;  /* 0xffffffff00087836 */ /* 0x002fe20000000000 */
[----:B------:R-:W-:Y:S01]  /*0120*/  I2FP.F32.S32 R6, UR4 ;  /* 0x0000000400067c45 */ /* 0x000fe20008201400 */
[----:B------:R-:W0:Y:S01]  /*0130*/  I2F.F64 R26, UR5 ;  /* 0x00000005001a7d12 */ /* 0x000e220008201c00 */
[----:B---3--:R-:W-:-:S02]  /*0140*/  IMAD R5, R5, UR7, RZ ;  /* 0x0000000705057c24 */ /* 0x008fc4000f8e02ff */
[----:B------:R-:W-:Y:S01]  /*0150*/  I2FP.F32.U32 R8, R8 ;  /* 0x0000000800087245 */ /* 0x000fe20000201000 */
[----:B----4-:R-:W-:Y:S06]  /*0160*/  BRA.U !UP0, `(.L_x_39) ;  /* 0x0000001d08d47547 */ /* 0x010fec000b800000 */
[----:B------:R-:W1:Y:S01]  /*0170*/  LDC R12, c[0x0][0x390] ;  /* 0x0000e400ff0c7b82 */ /* 0x000e620000000800 */
[----:B------:R-:W-:Y:S01]  /*0180*/  ISETP.GT.AND P0, PT, R0, 0x1, PT ;  /* 0x000000010000780c */ /* 0x000fe20003f04270 */
[----:B------:R-:W-:Y:S01]  /*0190*/  UIADD3 UR4, UPT, UPT, UR6, -0x1, URZ ;  /* 0xffffffff06047890 */ /* 0x000fe2000fffe0ff */
[----:B------:R-:W2:Y:S05]  /*01a0*/  LDCU UR5, c[0x0][0x3b8] ;  /* 0x00007700ff0577ac */ /* 0x000eaa0008000800 */
[----:B------:R-:W3:Y:S01]  /*01b0*/  LDC R9, c[0x0][0x390] ;  /* 0x0000e400ff097b82 */ /* 0x000ee20000000800 */
[----:B------:R-:W4:Y:S01]  /*01c0*/  LDCU UR7, c[0x0][0x3b8] ;  /* 0x00007700ff0777ac */ /* 0x000f220008000800 */
[----:B------:R-:W-:Y:S01]  /*01d0*/  I2FP.F32.U32 R10, UR4 ;  /* 0x00000004000a7c45 */ /* 0x000fe20008201000 */
[----:B------:R-:W0:Y:S05]  /*01e0*/  LDCU.64 UR12, c[0x0][0x388] ;  /* 0x00007100ff0c77ac */ /* 0x000e2a0008000a00 */
[----:B------:R-:W0:Y:S01]  /*01f0*/  LDC R11, c[0x0][0x3a8] ;  /* 0x0000ea00ff0b7b82 */ /* 0x000e220000000800 */
[----:B------:R-:W0:Y:S01]  /*0200*/  LDCU.64 UR14, c[0x0][0x388] ;  /* 0x00007100ff0e77ac */ /* 0x000e220008000a00 */
[----:B------:R-:W0:Y:S06]  /*0210*/  LDCU.64 UR8, c[0x0][0x398] ;  /* 0x00007300ff0877ac */ /* 0x000e2c0008000a00 */
[----:B------:R-:W0:Y:S08]  /*0220*/  LDC.64 R18, c[0x0][0x3b0] ;  /* 0x0000ec00ff127b82 */ /* 0x000e300000000a00 */
[----:B------:R-:W0:Y:S01]  /*0230*/  LDC.64 R14, c[0x0][0x3b0] ;  /* 0x0000ec00ff0e7b82 */ /* 0x000e220000000a00 */
[----:B--2-4-:R-:W-:Y:S05]  /*0240*/  @P0 BRA `(.L_x_40) ;  /* 0x0000000c00880947 */ /* 0x014fea0003800000 */
.L_x_47:
[----:B--23--:R-:W2:Y:S01]  /*0250*/  LDC R9, c[0x0][0x3a4] ;  /* 0x0000e900ff097b82 */ /* 0x00cea20000000800 */
[----:B0-----:R-:W-:Y:S01]  /*0260*/  IABS R14, R4 ;  /* 0x00000004000e7213 */ /* 0x001fe20000000000 */
[----:B------:R-:W-:Y:S01]  /*0270*/  BSSY.RECONVERGENT B0, `(.L_x_41) ;  /* 0x00000db000007945 */ /* 0x000fe20003800200 */
[----:B--2---:R-:W-:-:S04]  /*0280*/  IABS R8, R9 ;  /* 0x0000000900087213 */ /* 0x004fc80000000000 */
[----:B------:R-:W0:Y:S08]  /*0290*/  I2F.RP R0, R8 ;  /* 0x0000000800007306 */ /* 0x000e300000209400 */
[----:B0-----:R-:W0:Y:S02]  /*02a0*/  MUFU.RCP R0, R0 ;  /* 0x0000000000007308 */ /* 0x001e240000001000 */
[----:B01----:R-:W-:Y:S01]  /*02b0*/  VIADD R2, R0, 0xffffffe ;  /* 0x0ffffffe00027836 */ /* 0x003fe20000000000 */
[----:B------:R-:W-:-:S05]  /*02c0*/  IABS R0, R11 ;  /* 0x0000000b00007213 */ /* 0x000fca0000000000 */
[----:B------:R0:W2:Y:S02]  /*02d0*/  F2I.FTZ.U32.TRUNC.NTZ R3, R2 ;  /* 0x0000000200037305 */ /* 0x0000a4000021f000 */
[----:B0-----:R-:W-:Y:S01]  /*02e0*/  IMAD.MOV.U32 R2, RZ, RZ, RZ ;  /* 0x000000ffff027224 */ /* 0x001fe200078e00ff */
[----:B--2---:R-:W-:-:S05]  /*02f0*/  IADD3 R13, PT, PT, RZ, -R3, RZ ;  /* 0x80000003ff0d7210 */ /* 0x004fca0007ffe0ff */
[----:B------:R-:W-:-:S04]  /*0300*/  IMAD R13, R13, R8, RZ ;  /* 0x000000080d0d7224 */ /* 0x000fc800078e02ff */
[----:B------:R-:W-:Y:S02]  /*0310*/  IMAD.HI.U32 R3, R3, R13, R2 ;  /* 0x0000000d03037227 */ /* 0x000fe400078e0002 */
[----:B------:R-:W0:Y:S04]  /*0320*/  I2F.RP R13, R0 ;  /* 0x00000000000d7306 */ /* 0x000e280000209400 */
[----:B------:R-:W-:-:S04]  /*0330*/  IMAD.HI.U32 R2, R3, R14, RZ ;  /* 0x0000000e03027227 */ /* 0x000fc800078e00ff */
[----:B------:R-:W-:-:S04]  /*0340*/  IMAD.MOV R3, RZ, RZ, -R2 ;  /* 0x000000ffff037224 */ /* 0x000fc800078e0a02 */
[C---:B------:R-:W-:Y:S01]  /*0350*/  IMAD R3, R8.reuse, R3, R14 ;  /* 0x0000000308037224 */ /* 0x040fe200078e020e */
[----:B0-----:R-:W0:Y:S04]  /*0360*/  MUFU.RCP R13, R13 ;  /* 0x0000000d000d7308 */ /* 0x001e280000001000 */
[----:B------:R-:W-:-:S13]  /*0370*/  ISETP.GT.U32.AND P1, PT, R8, R3, PT ;  /* 0x000000030800720c */ /* 0x000fda0003f24070 */
[-C--:B------:R-:W-:Y:S01]  /*0380*/  @!P1 IADD3 R3, PT, PT, R3, -R8.reuse, RZ ;  /* 0x8000000803039210 */ /* 0x080fe20007ffe0ff */
[----:B------:R-:W-:Y:S01]  /*0390*/  @!P1 VIADD R2, R2, 0x1 ;  /* 0x0000000102029836 */ /* 0x000fe20000000000 */
[----:B------:R-:W-:Y:S01]  /*03a0*/  ISETP.NE.AND P1, PT, R9, RZ, PT ;  /* 0x000000ff0900720c */ /* 0x000fe20003f25270 */
[----:B0-----:R-:W-:Y:S01]  /*03b0*/  VIADD R14, R13, 0xffffffe ;  /* 0x0ffffffe0d0e7836 */ /* 0x001fe20000000000 */
[----:B------:R-:W-:Y:S02]  /*03c0*/  ISETP.GE.U32.AND P0, PT, R3, R8, PT ;  /* 0x000000080300720c */ /* 0x000fe40003f06070 */
[----:B------:R-:W-:Y:S01]  /*03d0*/  LOP3.LUT R8, R4, R9, RZ, 0x3c, !PT ;  /* 0x0000000904087212 */ /* 0x000fe200078e3cff */
[----:B------:R-:W0:Y:S03]  /*03e0*/  F2I.FTZ.U32.TRUNC.NTZ R3, R14 ;  /* 0x0000000e00037305 */ /* 0x000e26000021f000 */
[----:B------:R-:W-:-:S07]  /*03f0*/  ISETP.GE.AND P2, PT, R8, RZ, PT ;  /* 0x000000ff0800720c */ /* 0x000fce0003f46270 */
[----:B------:R-:W-:-:S05]  /*0400*/  @P0 IADD3 R2, PT, PT, R2, 0x1, RZ ;  /* 0x0000000102020810 */ /* 0x000fca0007ffe0ff */
[----:B------:R-:W-:Y:S02]  /*0410*/  IMAD.MOV.U32 R8, RZ, RZ, R2 ;  /* 0x000000ffff087224 */ /* 0x000fe400078e0002 */
[--C-:B0-----:R-:W-:Y:S02]  /*0420*/  IMAD.MOV R13, RZ, RZ, -R3.reuse ;  /* 0x000000ffff0d7224 */ /* 0x101fe400078e0a03 */
[----:B------:R-:W-:Y:S01]  /*0430*/  IMAD.MOV.U32 R2, RZ, RZ, RZ ;  /* 0x000000ffff027224 */ /* 0x000fe200078e00ff */
[----:B------:R-:W-:Y:S01]  /*0440*/  @!P2 IADD3 R8, PT, PT, -R8, RZ, RZ ;  /* 0x000000ff0808a210 */ /* 0x000fe20007ffe1ff */
[----:B------:R-:W-:Y:S01]  /*0450*/  IMAD R13, R13, R0, RZ ;  /* 0x000000000d0d7224 */ /* 0x000fe200078e02ff */
[----:B------:R-:W-:Y:S02]  /*0460*/  @!P1 LOP3.LUT R8, RZ, R9, RZ, 0x33, !PT ;  /* 0x00000009ff089212 */ /* 0x000fe400078e33ff */
[----:B-1----:R-:W-:Y:S01]  /*0470*/  IABS R9, R12 ;  /* 0x0000000c00097213 */ /* 0x002fe20000000000 */
[----:B------:R-:W-:Y:S01]  /*0480*/  IMAD.HI.U32 R2, R3, R13, R2 ;  /* 0x0000000d03027227 */ /* 0x000fe200078e0002 */
[----:B------:R-:W-:-:S05]  /*0490*/  IABS R14, R8 ;  /* 0x00000008000e7213 */ /* 0x000fca0000000000 */
[----:B------:R-:W-:Y:S02]  /*04a0*/  IMAD.MOV.U32 R3, RZ, RZ, R14 ;  /* 0x000000ffff037224 */ /* 0x000fe400078e000e */
[----:B------:R-:W0:Y:S02]  /*04b0*/  I2F.RP R14, R9 ;  /* 0x00000009000e7306 */ /* 0x000e240000209400 */
[----:B------:R-:W-:-:S05]  /*04c0*/  IMAD.HI.U32 R13, R2, R3, RZ ;  /* 0x00000003020d7227 */ /* 0x000fca00078e00ff */
[----:B------:R-:W-:-:S05]  /*04d0*/  IADD3 R2, PT, PT, -R13, RZ, RZ ;  /* 0x000000ff0d027210 */ /* 0x000fca0007ffe1ff */
[----:B------:R-:W-:Y:S01]  /*04e0*/  IMAD R3, R0, R2, R3 ;  /* 0x0000000200037224 */ /* 0x000fe200078e0203 */
[----:B------:R-:W-:Y:S01]  /*04f0*/  LOP3.LUT R2, R8, R11, RZ, 0x3c, !PT ;  /* 0x0000000b08027212 */ /* 0x000fe200078e3cff */
[----:B0-----:R-:W0:Y:S03]  /*0500*/  MUFU.RCP R14, R14 ;  /* 0x0000000e000e7308 */ /* 0x001e260000001000 */
[----:B------:R-:W-:Y:S02]  /*0510*/  ISETP.GT.U32.AND P1, PT, R0, R3, PT ;  /* 0x000000030000720c */ /* 0x000fe40003f24070 */
[----:B------:R-:W-:-:S11]  /*0520*/  ISETP.GE.AND P2, PT, R2, RZ, PT ;  /* 0x000000ff0200720c */ /* 0x000fd60003f46270 */
[----:B------:R-:W-:Y:S01]  /*0530*/  @!P1 IMAD.IADD R3, R3, 0x1, -R0 ;  /* 0x0000000103039824 */ /* 0x000fe200078e0a00 */
[----:B------:R-:W-:Y:S01]  /*0540*/  @!P1 IADD3 R13, PT, PT, R13, 0x1, RZ ;  /* 0x000000010d0d9810 */ /* 0x000fe20007ffe0ff */
[----:B0-----:R-:W-:Y:S01]  /*0550*/  VIADD R15, R14, 0xffffffe ;  /* 0x0ffffffe0e0f7836 */ /* 0x001fe20000000000 */
[----:B------:R-:W-:Y:S02]  /*0560*/  ISETP.NE.AND P1, PT, R11, RZ, PT ;  /* 0x000000ff0b00720c */ /* 0x000fe40003f25270 */
[----:B------:R-:W-:Y:S02]  /*0570*/  ISETP.GE.U32.AND P0, PT, R3, R0, PT ;  /* 0x000000000300720c */ /* 0x000fe40003f06070 */
[----:B------:R-:W0:Y:S01]  /*0580*/  F2I.FTZ.U32.TRUNC.NTZ R3, R15 ;  /* 0x0000000f00037305 */ /* 0x000e22000021f000 */
[----:B------:R-:W1:Y:S10]  /*0590*/  LDC R0, c[0x0][0x3a0] ;  /* 0x0000e800ff007b82 */ /* 0x000e740000000800 */
[----:B------:R-:W-:-:S02]  /*05a0*/  @P0 VIADD R13, R13, 0x1 ;  /* 0x000000010d0d0836 */ /* 0x000fc40000000000 */
[----:B0-----:R-:W-:-:S03]  /*05b0*/  IMAD.MOV R2, RZ, RZ, -R3 ;  /* 0x000000ffff027224 */ /* 0x001fc600078e0a03 */
[----:B------:R-:W-:Y:S02]  /*05c0*/  @!P2 IADD3 R13, PT, PT, -R13, RZ, RZ ;  /* 0x000000ff0d0da210 */ /* 0x000fe40007ffe1ff */
[----:B------:R-:W-:Y:S01]  /*05d0*/  @!P1 LOP3.LUT R13, RZ, R11, RZ, 0x33, !PT ;  /* 0x0000000bff0d9212 */ /* 0x000fe200078e33ff */
[----:B------:R-:W-:Y:S02]  /*05e0*/  IMAD R15, R2, R9, RZ ;  /* 0x00000009020f7224 */ /* 0x000fe400078e02ff */
[----:B------:R-:W-:Y:S01]  /*05f0*/  IMAD.MOV.U32 R2, RZ, RZ, RZ ;  /* 0x000000ffff027224 */ /* 0x000fe200078e00ff */
[----:B------:R-:W-:-:S03]  /*0600*/  IABS R16, R13 ;  /* 0x0000000d00107213 */ /* 0x000fc60000000000 */
[----:B------:R-:W-:Y:S01]  /*0610*/  IMAD.HI.U32 R2, R3, R15, R2 ;  /* 0x0000000f03027227 */ /* 0x000fe200078e0002 */
[----:B-1----:R-:W-:-:S04]  /*0620*/  IABS R14, R0 ;  /* 0x00000000000e7213 */ /* 0x002fc80000000000 */
[----:B------:R-:W0:Y:S01]  /*0630*/  I2F.RP R15, R14 ;  /* 0x0000000e000f7306 */ /* 0x000e220000209400 */
[----:B------:R-:W-:-:S04]  /*0640*/  IMAD.HI.U32 R2, R2, R16, RZ ;  /* 0x0000001002027227 */ /* 0x000fc800078e00ff */
[----:B------:R-:W-:-:S04]  /*0650*/  IMAD.MOV R3, RZ, RZ, -R2 ;  /* 0x000000ffff037224 */ /* 0x000fc800078e0a02 */
[----:B------:R-:W-:-:S05]  /*0660*/  IMAD R16, R9, R3, R16 ;  /* 0x0000000309107224 */ /* 0x000fca00078e0210 */
[----:B------:R-:W-:Y:S01]  /*0670*/  ISETP.GT.U32.AND P1, PT, R9, R16, PT ;  /* 0x000000100900720c */ /* 0x000fe20003f24070 */
[----:B0-----:R-:W0:-:S12]  /*0680*/  MUFU.RCP R15, R15 ;  /* 0x0000000f000f7308 */ /* 0x001e180000001000 */
[-C--:B------:R-:W-:Y:S01]  /*0690*/  @!P1 IADD3 R16, PT, PT, R16, -R9.reuse, RZ ;  /* 0x8000000910109210 */ /* 0x080fe20007ffe0ff */
[----:B------:R-:W-:Y:S01]  /*06a0*/  @!P1 VIADD R2, R2, 0x1 ;  /* 0x0000000102029836 */ /* 0x000fe20000000000 */
[----:B------:R-:W-:Y:S02]  /*06b0*/  ISETP.NE.AND P1, PT, R12, RZ, PT ;  /* 0x000000ff0c00720c */ /* 0x000fe40003f25270 */
[----:B------:R-:W-:Y:S01]  /*06c0*/  ISETP.GE.U32.AND P0, PT, R16, R9, PT ;  /* 0x000000091000720c */ /* 0x000fe20003f06070 */
[----:B0-----:R-:W-:Y:S01]  /*06d0*/  VIADD R3, R15, 0xffffffe ;  /* 0x0ffffffe0f037836 */ /* 0x001fe20000000000 */
[----:B------:R-:W-:-:S04]  /*06e0*/  LOP3.LUT R9, R13, R12, RZ, 0x3c, !PT ;  /* 0x0000000c0d097212 */ /* 0x000fc800078e3cff */
[----:B------:R-:W-:Y:S01]  /*06f0*/  ISETP.GE.AND P2, PT, R9, RZ, PT ;  /* 0x000000ff0900720c */ /* 0x000fe20003f46270 */
[----:B------:R-:W0:Y:S06]  /*0700*/  F2I.FTZ.U32.TRUNC.NTZ R3, R3 ;  /* 0x0000000300037305 */ /* 0x000e2c000021f000 */
[----:B------:R-:W-:-:S05]  /*0710*/  @P0 IADD3 R2, PT, PT, R2, 0x1, RZ ;  /* 0x0000000102020810 */ /* 0x000fca0007ffe0ff */
[----:B------:R-:W-:Y:S02]  /*0720*/  IMAD.MOV.U32 R9, RZ, RZ, R2 ;  /* 0x000000ffff097224 */ /* 0x000fe400078e0002 */
[----:B------:R-:W-:Y:S02]  /*0730*/  IMAD.MOV.U32 R2, RZ, RZ, RZ ;  /* 0x000000ffff027224 */ /* 0x000fe400078e00ff */
[----:B0-----:R-:W-:Y:S01]  /*0740*/  IMAD.MOV R15, RZ, RZ, -R3 ;  /* 0x000000ffff0f7224 */ /* 0x001fe200078e0a03 */
[----:B------:R-:W-:Y:S02]  /*0750*/  @!P2 IADD3 R9, PT, PT, -R9, RZ, RZ ;  /* 0x000000ff0909a210 */ /* 0x000fe40007ffe1ff */
[----:B------:R-:W-:Y:S01]  /*0760*/  @!P1 LOP3.LUT R9, RZ, R12, RZ, 0x33, !PT ;  /* 0x0000000cff099212 */ /* 0x000fe200078e33ff */
[----:B------:R-:W-:-:S03]  /*0770*/  IMAD R15, R15, R14, RZ ;  /* 0x0000000e0f0f7224 */ /* 0x000fc600078e02ff */
[----:B------:R-:W-:Y:S01]  /*0780*/  IABS R16, R9 ;  /* 0x0000000900107213 */ /* 0x000fe20000000000 */
[----:B------:R-:W-:-:S04]  /*0790*/  IMAD.HI.U32 R2, R3, R15, R2 ;  /* 0x0000000f03027227 */ /* 0x000fc800078e0002 */
[----:B------:R-:W-:-:S04]  /*07a0*/  IMAD.MOV.U32 R3, RZ, RZ, R16 ;  /* 0x000000ffff037224 */ /* 0x000fc800078e0010 */
[----:B------:R-:W-:-:S05]  /*07b0*/  IMAD.HI.U32 R2, R2, R3, RZ ;  /* 0x0000000302027227 */ /* 0x000fca00078e00ff */
[----:B------:R-:W-:-:S05]  /*07c0*/  IADD3 R15, PT, PT, -R2, RZ, RZ ;  /* 0x000000ff020f7210 */ /* 0x000fca0007ffe1ff */
[----:B------:R-:W-:-:S05]  /*07d0*/  IMAD R3, R14, R15, R3 ;  /* 0x0000000f0e037224 */ /* 0x000fca00078e0203 */
[----:B------:R-:W-:-:S13]  /*07e0*/  ISETP.GT.U32.AND P1, PT, R14, R3, PT ;  /* 0x000000030e00720c */ /* 0x000fda0003f24070 */
[----:B------:R-:W-:Y:S02]  /*07f0*/  @!P1 IMAD.IADD R3, R3, 0x1, -R14 ;  /* 0x0000000103039824 */ /* 0x000fe400078e0a0e */
[----:B------:R-:W-:Y:S01]  /*0800*/  @!P1 VIADD R2, R2, 0x1 ;  /* 0x0000000102029836 */ /* 0x000fe20000000000 */
[----:B------:R-:W-:Y:S02]  /*0810*/  ISETP.NE.AND P1, PT, R0, RZ, PT ;  /* 0x000000ff0000720c */ /* 0x000fe40003f25270 */
[----:B------:R-:W-:Y:S02]  /*0820*/  ISETP.GE.U32.AND P0, PT, R3, R14, PT ;  /* 0x0000000e0300720c */ /* 0x000fe40003f06070 */
[----:B------:R-:W-:-:S04]  /*0830*/  LOP3.LUT R3, R9, R0, RZ, 0x3c, !PT ;  /* 0x0000000009037212 */ /* 0x000fc800078e3cff */
[----:B------:R-:W-:-:S07]  /*0840*/  ISETP.GE.AND P2, PT, R3, RZ, PT ;  /* 0x000000ff0300720c */ /* 0x000fce0003f46270 */
[----:B------:R-:W-:-:S06]  /*0850*/  @P0 IADD3 R2, PT, PT, R2, 0x1, RZ ;  /* 0x0000000102020810 */ /* 0x000fcc0007ffe0ff */
[----:B------:R-:W-:Y:S01]  /*0860*/  @!P2 IMAD.MOV R2, RZ, RZ, -R2 ;  /* 0x000000ffff02a224 */ /* 0x000fe200078e0a02 */
[----:B------:R-:W-:-:S04]  /*0870*/  @!P1 LOP3.LUT R2, RZ, R0, RZ, 0x33, !PT ;  /* 0x00000000ff029212 */ /* 0x000fc800078e33ff */
[----:B------:R-:W-:-:S13]  /*0880*/  ISETP.NE.AND P0, PT, R2, RZ, PT ;  /* 0x000000ff0200720c */ /* 0x000fda0003f05270 */
[----:B------:R-:W-:Y:S05]  /*0890*/  @P0 BRA `(.L_x_42) ;  /* 0x0000000400e00947 */ /* 0x000fea0003800000 */
[----:B------:R-:W-:-:S05]  /*08a0*/  IMAD.SHL.U32 R9, R9, 0x4, RZ ;  /* 0x0000000409097824 */ /* 0x000fca00078e00ff */
        /* <DEDUP_REMOVED lines=16> */
[----:B------:R-:W-:Y:S02]  /*09b0*/  MOV R3, R10 ;  /* 0x0000000a00037202 */ /* 0x000fe40000000f00 */
[----:B------:R-:W-:-:S07]  /*09c0*/  MOV R2, 0x9e0 ;  /* 0x000009e000027802 */ /* 0x000fce0000000f00 */
[----:B------:R-:W-:Y:S05]  /*09d0*/  CALL.REL.NOINC `($__internal_1_$__cuda_sm3x_div_rn_noftz_f32_slowpath) ;  /* 0x0000002c00f07944 */ /* 0x000fea0003c00000 */
[----:B------:R-:W-:-:S07]  /*09e0*/  IMAD.MOV.U32 R16, RZ, RZ, R0 ;  /* 0x000000ffff107224 */ /* 0x000fce00078e0000 */
.L_x_44:
[----:B------:R-:W-:Y:S05]  /*09f0*/  BSYNC.RECONVERGENT B1 ;  /* 0x0000000000017941 */ /* 0x000fea0003800200 */
.L_x_43:
        /* <DEDUP_REMOVED lines=8> */
[----:B0-----:R-:W-:Y:S01]  /*0a80*/  IMAD.MOV.U32 R2, RZ, RZ, RZ ;  /* 0x000000ffff027224 */ /* 0x001fe200078e00ff */
[----:B-1----:R-:W-:-:S05]  /*0a90*/  IADD3 R21, PT, PT, RZ, -R3, RZ ;  /* 0x80000003ff157210 */ /* 0x002fca0007ffe0ff */
[----:B------:R-:W-:-:S04]  /*0aa0*/  IMAD R21, R21, R0, RZ ;  /* 0x0000000015157224 */ /* 0x000fc800078e02ff */
[----:B------:R-:W-:-:S04]  /*0ab0*/  IMAD.HI.U32 R21, R3, R21, R2 ;  /* 0x0000001503157227 */ /* 0x000fc800078e0002 */
[----:B------:R-:W-:-:S04]  /*0ac0*/  IMAD.MOV.U32 R3, RZ, RZ, R20 ;  /* 0x000000ffff037224 */ /* 0x000fc800078e0014 */
[----:B------:R-:W-:-:S05]  /*0ad0*/  IMAD.HI.U32 R21, R21, R3, RZ ;  /* 0x0000000315157227 */ /* 0x000fca00078e00ff */
[----:B------:R-:W-:-:S05]  /*0ae0*/  IADD3 R21, PT, PT, -R21, RZ, RZ ;  /* 0x000000ff15157210 */ /* 0x000fca0007ffe1ff */
[----:B------:R-:W-:-:S05]  /*0af0*/  IMAD R3, R0, R21, R3 ;  /* 0x0000001500037224 */ /* 0x000fca00078e0203 */
[----:B------:R-:W-:-:S13]  /*0b00*/  ISETP.GT.U32.AND P0, PT, R0, R3, PT ;  /* 0x000000030000720c */ /* 0x000fda0003f04070 */
[----:B------:R-:W-:-:S05]  /*0b10*/  @!P0 IMAD.IADD R3, R3, 0x1, -R0 ;  /* 0x0000000103038824 */ /* 0x000fca00078e0a00 */
[----:B------:R-:W-:-:S13]  /*0b20*/  ISETP.GT.U32.AND P0, PT, R0, R3, PT ;  /* 0x000000030000720c */ /* 0x000fda0003f04070 */
[----:B------:R-:W-:-:S05]  /*0b30*/  @!P0 IMAD.IADD R3, R3, 0x1, -R0 ;  /* 0x0000000103038824 */ /* 0x000fca00078e0a00 */
[----:B------:R-:W-:-:S05]  /*0b40*/  MOV R0, R3 ;  /* 0x0000000300007202 */ /* 0x000fca0000000f00 */
        /* <DEDUP_REMOVED lines=19> */
[----:B------:R-:W0:Y:S01]  /*0c80*/  LDC.64 R16, c[0x0][0x380] ;  /* 0x0000e000ff107b82 */ /* 0x000e220000000a00 */
[----:B------:R-:W-:Y:S01]  /*0c90*/  IABS R14, R13 ;  /* 0x0000000d000e7213 */ /* 0x000fe20000000000 */
[----:B------:R-:W-:Y:S01]  /*0ca0*/  F2I.FLOOR.NTZ R20, R21 ;  /* 0x0000001500147305 */ /* 0x000fe20000207100 */
[----:B------:R-:W-:Y:S02]  /*0cb0*/  ISETP.GE.AND P1, PT, R13, RZ, PT ;  /* 0x000000ff0d00720c */ /* 0x000fe40003f26270 */
[----:B------:R-:W-:-:S05]  /*0cc0*/  ISETP.NE.AND P2, PT, R12, RZ, PT ;  /* 0x000000ff0c00720c */ /* 0x000fca0003f45270 */
[----:B------:R-:W1:Y:S08]  /*0cd0*/  I2F.RP R9, R8 ;  /* 0x0000000800097306 */ /* 0x000e700000209400 */
[----:B------:R-:W-:Y:S08]  /*0ce0*/  F2I.FLOOR.NTZ R13, R0 ;  /* 0x00000000000d7305 */ /* 0x000ff00000207100 */
[----:B-1----:R-:W1:Y:S08]  /*0cf0*/  MUFU.RCP R9, R9 ;  /* 0x0000000900097308 */ /* 0x002e700000001000 */
[----:B------:R-:W-:Y:S01]  /*0d00*/  F2I.CEIL.NTZ R23, R0 ;  /* 0x0000000000177305 */ /* 0x000fe2000020b100 */
[----:B-1----:R-:W-:-:S07]  /*0d10*/  VIADD R2, R9, 0xffffffe ;  /* 0x0ffffffe09027836 */ /* 0x002fce0000000000 */
[----:B------:R1:W2:Y:S02]  /*0d20*/  F2I.FTZ.U32.TRUNC.NTZ R3, R2 ;  /* 0x0000000200037305 */ /* 0x0002a4000021f000 */
[----:B-1----:R-:W-:Y:S01]  /*0d30*/  IMAD.MOV.U32 R2, RZ, RZ, RZ ;  /* 0x000000ffff027224 */ /* 0x002fe200078e00ff */
[----:B--2---:R-:W-:-:S05]  /*0d40*/  IADD3 R15, PT, PT, RZ, -R3, RZ ;  /* 0x80000003ff0f7210 */ /* 0x004fca0007ffe0ff */
[----:B------:R-:W-:-:S04]  /*0d50*/  IMAD R15, R15, R8, RZ ;  /* 0x000000080f0f7224 */ /* 0x000fc800078e02ff */
[----:B------:R-:W-:-:S04]  /*0d60*/  IMAD.HI.U32 R15, R3, R15, R2 ;  /* 0x0000000f030f7227 */ /* 0x000fc800078e0002 */
[----:B------:R-:W-:Y:S02]  /*0d70*/  IMAD.MOV.U32 R3, RZ, RZ, R14 ;  /* 0x000000ffff037224 */ /* 0x000fe400078e000e */
[----:B------:R-:W1:Y:S02]  /*0d80*/  F2I.CEIL.NTZ R14, R21 ;  /* 0x00000015000e7305 */ /* 0x000e64000020b100 */
[----:B------:R-:W-:-:S05]  /*0d90*/  IMAD.HI.U32 R15, R15, R3, RZ ;  /* 0x000000030f0f7227 */ /* 0x000fca00078e00ff */
[----:B------:R-:W-:-:S05]  /*0da0*/  IADD3 R15, PT, PT, -R15, RZ, RZ ;  /* 0x000000ff0f0f7210 */ /* 0x000fca0007ffe1ff */
[----:B------:R-:W-:-:S05]  /*0db0*/  IMAD R3, R8, R15, R3 ;  /* 0x0000000f08037224 */ /* 0x000fca00078e0203 */
[----:B------:R-:W-:-:S13]  /*0dc0*/  ISETP.GT.U32.AND P0, PT, R8, R3, PT ;  /* 0x000000030800720c */ /* 0x000fda0003f04070 */
[----:B------:R-:W-:-:S05]  /*0dd0*/  @!P0 IMAD.IADD R3, R3, 0x1, -R8 ;  /* 0x0000000103038824 */ /* 0x000fca00078e0a08 */
[----:B------:R-:W-:-:S13]  /*0de0*/  ISETP.GT.U32.AND P0, PT, R8, R3, PT ;  /* 0x000000030800720c */ /* 0x000fda0003f04070 */
[----:B------:R-:W-:-:S05]  /*0df0*/  @!P0 IMAD.IADD R3, R3, 0x1, -R8 ;  /* 0x0000000103038824 */ /* 0x000fca00078e0a08 */
[----:B------:R-:W-:Y:S02]  /*0e00*/  @!P1 IADD3 R3, PT, PT, -R3, RZ, RZ ;  /* 0x000000ff03039210 */ /* 0x000fe40007ffe1ff */
[----:B------:R-:W-:-:S05]  /*0e10*/  @!P2 LOP3.LUT R3, RZ, R12, RZ, 0x33, !PT ;  /* 0x0000000cff03a212 */ /* 0x000fca00078e33ff */
[C---:B------:R-:W-:Y:S02]  /*0e20*/  IMAD R2, R3.reuse, UR13, R20 ;  /* 0x0000000d03027c24 */ /* 0x040fe4000f8e0214 */
[----:B-1----:R-:W-:Y:S02]  /*0e30*/  IMAD R8, R3, UR13, R14 ;  /* 0x0000000d03087c24 */ /* 0x002fe4000f8e020e */
[C---:B------:R-:W-:Y:S02]  /*0e40*/  IMAD R3, R2.reuse, UR12, R13 ;  /* 0x0000000c02037c24 */ /* 0x040fe4000f8e020d */
[----:B------:R-:W-:Y:S02]  /*0e50*/  IMAD R9, R2, UR12, R23 ;  /* 0x0000000c02097c24 */ /* 0x000fe4000f8e0217 */
[C---:B------:R-:W-:Y:S02]  /*0e60*/  IMAD R15, R8.reuse, UR12, R13 ;  /* 0x0000000c080f7c24 */ /* 0x040fe4000f8e020d */
[----:B------:R-:W-:-:S02]  /*0e70*/  IMAD R23, R8, UR12, R23 ;  /* 0x0000000c08177c24 */ /* 0x000fc4000f8e0217 */
        /* <DEDUP_REMOVED lines=21> */
.L_x_46:
[----:B------:R-:W-:-:S05]  /*0fd0*/  IMAD.WIDE R2, R4, 0x4, R18 ;  /* 0x0000000404027825 */ /* 0x000fca00078e0212 */
[----:B------:R1:W-:Y:S01]  /*0fe0*/  STG.E desc[UR10][R2.64], RZ ;  /* 0x000000ff02007986 */ /* 0x0003e2000c10190a */
[----:B------:R-:W-:Y:S05]  /*0ff0*/  BRA `(.L_x_42) ;  /* 0x0000000000087947 */ /* 0x000fea0003800000 */
.L_x_45:
[----:B------:R-:W-:-:S05]  /*1000*/  IMAD.WIDE R2, R4, 0x4, R18 ;  /* 0x0000000404027825 */ /* 0x000fca00078e0212 */
[----:B------:R2:W-:Y:S02]  /*1010*/  STG.E desc[UR10][R2.64], RZ ;  /* 0x000000ff02007986 */ /* 0x0005e4000c10190a */
.L_x_42:
[----:B------:R-:W-:Y:S05]  /*1020*/  BSYNC.RECONVERGENT B0 ;  /* 0x0000000000007941 */ /* 0x000fea0003800200 */
.L_x_41:
[----:B------:R-:W-:-:S05]  /*1030*/  IMAD.IADD R4, R5, 0x1, R4 ;  /* 0x0000000105047824 */ /* 0x000fca00078e0204 */
[----:B------:R-:W-:-:S13]  /*1040*/  ISETP.GE.AND P0, PT, R4, UR5, PT ;  /* 0x0000000504007c0c */ /* 0x000fda000bf06270 */
[----:B------:R-:W-:Y:S05]  /*1050*/  @!P0 BRA `(.L_x_47) ;  /* 0xfffffff0007c8947 */ /* 0x000fea000383ffff */
[----:B------:R-:W-:Y:S05]  /*1060*/  EXIT ;  /* 0x000000000000794d */ /* 0x000fea0003800000 */
.L_x_40:
[----:B01----:R-:W1:Y:S01]  /*1070*/  LDC R11, c[0x0][0x3a4] ;  /* 0x0000e900ff0b7b82 */ /* 0x003e620000000800 */
[----:B-----5:R-:W-:Y:S01]  /*1080*/  IABS R13, R4 ;  /* 0x00000004000d7213 */ /* 0x020fe20000000000 */
[----:B------:R-:W-:Y:S06]  /*1090*/  BSSY.RECONVERGENT B0, `(.L_x_48) ;  /* 0x00000fe000007945 */ /* 0x000fec0003800200 */
[----:B------:R-:W0:Y:S01]  /*10a0*/  LDC R18, c[0x0][0x3a8] ;  /* 0x0000ea00ff127b82 */ /* 0x000e220000000800 */
[----:B-1----:R-:W-:-:S04]  /*10b0*/  IABS R12, R11 ;  /* 0x0000000b000c7213 */ /* 0x002fc80000000000 */
[----:B------:R-:W1:Y:S08]  /*10c0*/  I2F.RP R0, R12 ;  /* 0x0000000c00007306 */ /* 0x000e700000209400 */
[----:B-1----:R-:W1:Y:S02]  /*10d0*/  MUFU.RCP R0, R0 ;  /* 0x0000000000007308 */ /* 0x002e640000001000 */
[----:B-12---:R-:W-:Y:S01]  /*10e0*/  VIADD R2, R0, 0xffffffe ;  /* 0x0ffffffe00027836 */ /* 0x006fe20000000000 */
[----:B0-----:R-:W-:-:S05]  /*10f0*/  IABS R0, R18 ;  /* 0x0000001200007213 */ /* 0x001fca0000000000 */
[----:B------:R0:W1:Y:S02]  /*1100*/  F2I.FTZ.U32.TRUNC.NTZ R3, R2 ;  /* 0x0000000200037305 */ /* 0x000064000021f000 */
[----:B0-----:R-:W-:Y:S01]  /*1110*/  IMAD.MOV.U32 R2, RZ, RZ, RZ ;  /* 0x000000ffff027224 */ /* 0x001fe200078e00ff */
[----:B-1----:R-:W-:-:S05]  /*1120*/  IADD3 R17, PT, PT, RZ, -R3, RZ ;  /* 0x80000003ff117210 */ /* 0x002fca0007ffe0ff */
[----:B------:R-:W-:-:S04]  /*1130*/  IMAD R17, R17, R12, RZ ;  /* 0x0000000c11117224 */ /* 0x000fc800078e02ff */
[----:B------:R-:W-:Y:S01]  /*1140*/  IMAD.HI.U32 R16, R3, R17, R2 ;  /* 0x0000001103107227 */ /* 0x000fe200078e0002 */
[----:B------:R-:W-:Y:S01]  /*1150*/  LOP3.LUT R2, R4, R11, RZ, 0x3c, !PT ;  /* 0x0000000b04027212 */ /* 0x000fe200078e3cff */
[----:B------:R-:W0:Y:S03]  /*1160*/  I2F.RP R17, R0 ;  /* 0x0000000000117306 */ /* 0x000e260000209400 */
[----:B------:R-:W-:Y:S01]  /*1170*/  ISETP.GE.AND P2, PT, R2, RZ, PT ;  /* 0x000000ff0200720c */ /* 0x000fe20003f46270 */
[----:B------:R-:W-:Y:S01]  /*1180*/  IMAD.HI.U32 R19, R16, R13, RZ ;  /* 0x0000000d10137227 */ /* 0x000fe200078e00ff */
[----:B------:R-:W-:-:S03]  /*1190*/  MOV R2, RZ ;  /* 0x000000ff00027202 */ /* 0x000fc60000000f00 */
        /* <DEDUP_REMOVED lines=8> */
[----:B------:R-:W-:-:S03]  /*1220*/  ISETP.GE.U32.AND P0, PT, R3, R12, PT ;  /* 0x0000000c0300720c */ /* 0x000fc60003f06070 */
[----:B------:R3:W0:Y:S02]  /*1230*/  F2I.FTZ.U32.TRUNC.NTZ R3, R13 ;  /* 0x0000000d00037305 */ /* 0x000624000021f000 */
[----:B---3--:R-:W-:-:S08]  /*1240*/  IABS R13, R9 ;  /* 0x00000009000d7213 */ /* 0x008fd00000000000 */
[----:B------:R-:W-:Y:S01]  /*1250*/  @P0 IADD3 R19, PT, PT, R19, 0x1, RZ ;  /* 0x0000000113130810 */ /* 0x000fe20007ffe0ff */
[----:B------:R-:W1:Y:S01]  /*1260*/  I2F.RP R16, R13 ;  /* 0x0000000d00107306 */ /* 0x000e620000209400 */
[----:B0-----:R-:W-:-:S03]  /*1270*/  IMAD.MOV R17, RZ, RZ, -R3 ;  /* 0x000000ffff117224 */ /* 0x001fc600078e0a03 */
[----:B------:R-:W-:Y:S01]  /*1280*/  @!P2 IMAD.MOV R19, RZ, RZ, -R19 ;  /* 0x000000ffff13a224 */ /* 0x000fe200078e0a13 */
[----:B------:R-:W-:Y:S01]  /*1290*/  @!P1 LOP3.LUT R19, RZ, R11, RZ, 0x33, !PT ;  /* 0x0000000bff139212 */ /* 0x000fe200078e33ff */
[----:B------:R-:W-:-:S03]  /*12a0*/  IMAD R17, R17, R0, RZ ;  /* 0x0000000011117224 */ /* 0x000fc600078e02ff */
[----:B------:R-:W-:Y:S01]  /*12b0*/  IABS R12, R19 ;  /* 0x00000013000c7213 */ /* 0x000fe20000000000 */
[----:B------:R-:W-:-:S04]  /*12c0*/  IMAD.HI.U32 R2, R3, R17, R2 ;  /* 0x0000001103027227 */ /* 0x000fc800078e0002 */
[----:B------:R-:W-:Y:S01]  /*12d0*/  IMAD.MOV.U32 R3, RZ, RZ, R12 ;  /* 0x000000ffff037224 */ /* 0x000fe200078e000c */
[----:B-1----:R-:W0:Y:S03]  /*12e0*/  MUFU.RCP R16, R16 ;  /* 0x0000001000107308 */ /* 0x002e260000001000 */
[----:B------:R-:W-:-:S04]  /*12f0*/  IMAD.HI.U32 R12, R2, R3, RZ ;  /* 0x00000003020c7227 */ /* 0x000fc800078e00ff */
[----:B------:R-:W-:-:S04]  /*1300*/  IMAD.MOV R2, RZ, RZ, -R12 ;  /* 0x000000ffff027224 */ /* 0x000fc800078e0a0c */
[----:B------:R-:W-:Y:S01]  /*1310*/  IMAD R3, R0, R2, R3 ;  /* 0x0000000200037224 */ /* 0x000fe200078e0203 */
[----:B------:R-:W-:-:S04]  /*1320*/  LOP3.LUT R2, R19, R18, RZ, 0x3c, !PT ;  /* 0x0000001213027212 */ /* 0x000fc800078e3cff */
[----:B------:R-:W-:Y:S01]  /*1330*/  ISETP.GT.U32.AND P1, PT, R0, R3, PT ;  /* 0x000000030000720c */ /* 0x000fe20003f24070 */
[----:B0-----:R-:W-:Y:S01]  /*1340*/  VIADD R17, R16, 0xffffffe ;  /* 0x0ffffffe10117836 */ /* 0x001fe20000000000 */
[----:B------:R-:W-:-:S11]  /*1350*/  ISETP.GE.AND P2, PT, R2, RZ, PT ;  /* 0x000000ff0200720c */ /* 0x000fd60003f46270 */
[-C--:B------:R-:W-:Y:S01]  /*1360*/  @!P1 IADD3 R3, PT, PT, R3, -R0.reuse, RZ ;  /* 0x8000000003039210 */ /* 0x080fe20007ffe0ff */
[----:B------:R-:W-:Y:S01]  /*1370*/  @!P1 VIADD R12, R12, 0x1 ;  /* 0x000000010c0c9836 */ /* 0x000fe20000000000 */
[----:B------:R-:W-:Y:S02]  /*1380*/  ISETP.NE.AND P1, PT, R18, RZ, PT ;  /* 0x000000ff1200720c */ /* 0x000fe40003f25270 */
[----:B------:R-:W-:Y:S02]  /*1390*/  ISETP.GE.U32.AND P0, PT, R3, R0, PT ;  /* 0x000000000300720c */ /* 0x000fe40003f06070 */
[----:B------:R-:W0:Y:S01]  /*13a0*/  F2I.FTZ.U32.TRUNC.NTZ R3, R17 ;  /* 0x0000001100037305 */ /* 0x000e22000021f000 */
[----:B------:R-:W1:Y:S10]  /*13b0*/  LDC R0, c[0x0][0x3a0] ;  /* 0x0000e800ff007b82 */ /* 0x000e740000000800 */
[----:B------:R-:W-:Y:S01]  /*13c0*/  @P0 IADD3 R12, PT, PT, R12, 0x1, RZ ;  /* 0x000000010c0c0810 */ /* 0x000fe20007ffe0ff */
[----:B0-----:R-:W-:-:S04]  /*13d0*/  IMAD.MOV R2, RZ, RZ, -R3 ;  /* 0x000000ffff027224 */ /* 0x001fc800078e0a03 */
[----:B------:R-:W-:Y:S01]  /*13e0*/  @!P2 IMAD.MOV R12, RZ, RZ, -R12 ;  /* 0x000000ffff0ca224 */ /* 0x000fe200078e0a0c */
[----:B------:R-:W-:Y:S01]  /*13f0*/  @!P1 LOP3.LUT R12, RZ, R18, RZ, 0x33, !PT ;  /* 0x00000012ff0c9212 */ /* 0x000fe200078e33ff */
[----:B------:R-:W-:Y:S02]  /*1400*/  IMAD R17, R2, R13, RZ ;  /* 0x0000000d02117224 */ /* 0x000fe400078e02ff */
[----:B------:R-:W-:Y:S01]  /*1410*/  HFMA2 R2, -RZ, RZ, 0, 0 ;  /* 0x00000000ff027431 */ /* 0x000fe200000001ff */
[----:B------:R-:W-:Y:S02]  /*1420*/  IABS R20, R12 ;  /* 0x0000000c00147213 */ /* 0x000fe40000000000 */
[----:B-1----:R-:W-:-:S04]  /*1430*/  IABS R16, R0 ;  /* 0x0000000000107213 */ /* 0x002fc80000000000 */
[----:B------:R-:W0:Y:S01]  /*1440*/  I2F.RP R21, R16 ;  /* 0x0000001000157306 */ /* 0x000e220000209400 */
[----:B------:R-:W-:-:S06]  /*1450*/  IMAD.HI.U32 R17, R3, R17, R2 ;  /* 0x0000001103117227 */ /* 0x000fcc00078e0002 */
[----:B------:R-:W-:-:S04]  /*1460*/  IMAD.HI.U32 R2, R17, R20, RZ ;  /* 0x0000001411027227 */ /* 0x000fc800078e00ff */
[----:B------:R-:W-:-:S04]  /*1470*/  IMAD.MOV R3, RZ, RZ, -R2 ;  /* 0x000000ffff037224 */ /* 0x000fc800078e0a02 */
        /* <DEDUP_REMOVED lines=8> */
[----:B------:R-:W-:Y:S01]  /*1500*/  LOP3.LUT R13, R12, R9, RZ, 0x3c, !PT ;  /* 0x000000090c0d7212 */ /* 0x000fe200078e3cff */
[----:B------:R-:W0:Y:S03]  /*1510*/  F2I.FTZ.U32.TRUNC.NTZ R3, R3 ;  /* 0x0000000300037305 */ /* 0x000e26000021f000 */
[----:B------:R-:W-:-:S07]  /*1520*/  ISETP.GE.AND P2, PT, R13, RZ, PT ;  /* 0x000000ff0d00720c */ /* 0x000fce0003f46270 */
        /* <DEDUP_REMOVED lines=27> */
[----:B------:R-:W-:Y:S05]  /*16e0*/  @P0 BRA `(.L_x_49) ;  /* 0x0000000800600947 */ /* 0x000fea0003800000 */
        /* <DEDUP_REMOVED lines=17> */
[----:B-----5:R-:W-:Y:S05]  /*1800*/  CALL.REL.NOINC `($__internal_1_$__cuda_sm3x_div_rn_noftz_f32_slowpath) ;  /* 0x0000002000647944 */ /* 0x020fea0003c00000 */
[----:B------:R-:W-:-:S07]  /*1810*/  MOV R17, R0 ;  /* 0x0000000000117202 */ /* 0x000fce0000000f00 */
.L_x_51:
[----:B------:R-:W-:Y:S05]  /*1820*/  BSYNC.RECONVERGENT B1 ;  /* 0x0000000000017941 */ /* 0x000fea0003800200 */
.L_x_50:
        /* <DEDUP_REMOVED lines=54> */
[----:B------:R-:W-:Y:S02]  /*1b90*/  FMUL R0, R7, R2 ;  /* 0x0000000207007220 */ /* 0x000fe40000400000 */
[----:B------:R-:W-:Y:S02]  /*1ba0*/  IMAD.MOV.U32 R2, RZ, RZ, R19 ;  /* 0x000000ffff027224 */ /* 0x000fe400078e0013 */
[----:B------:R-:W0:Y:S01]  /*1bb0*/  FCHK P0, R0, R8 ;  /* 0x0000000800007302 */ /* 0x000e220000000000 */
[----:B------:R-:W-:Y:S02]  /*1bc0*/  FFMA R18, R0, R3, RZ ;  /* 0x0000000300127223 */ /* 0x000fe400000000ff */
[----:B------:R-:W-:Y:S02]  /*1bd0*/  @!P1 IADD3 R2, PT, PT, -R2, RZ, RZ ;  /* 0x000000ff02029210 */ /* 0x000fe40007ffe1ff */
[----:B------:R-:W-:Y:S01]  /*1be0*/  FFMA R13, -R8, R18, R0 ;  /* 0x00000012080d7223 */ /* 0x000fe20000000100 */
[----:B------:R-:W-:-:S03]  /*1bf0*/  @!P2 LOP3.LUT R2, RZ, R11, RZ, 0x33, !PT ;  /* 0x0000000bff02a212 */ /* 0x000fc600078e33ff */
[----:B------:R-:W-:Y:S01]  /*1c00*/  FFMA R18, R3, R13, R18 ;  /* 0x0000000d03127223 */ /* 0x000fe20000000012 */
[----:B------:R-:W-:Y:S01]  /*1c10*/  I2FP.F32.S32 R11, R2 ;  /* 0x00000002000b7245 */ /* 0x000fe20000201400 */
[----:B0-----:R-:W-:Y:S06]  /*1c20*/  @!P0 BRA `(.L_x_54) ;  /* 0x0000000000108947 */ /* 0x001fec0003800000 */
[----:B------:R-:W-:Y:S01]  /*1c30*/  IMAD.MOV.U32 R3, RZ, RZ, R8 ;  /* 0x000000ffff037224 */ /* 0x000fe200078e0008 */
[----:B------:R-:W-:-:S07]  /*1c40*/  MOV R2, 0x1c60 ;  /* 0x00001c6000027802 */ /* 0x000fce0000000f00 */
[----:B------:R-:W-:Y:S05]  /*1c50*/  CALL.REL.NOINC `($__internal_1_$__cuda_sm3x_div_rn_noftz_f32_slowpath) ;  /* 0x0000001c00507944 */ /* 0x000fea0003c00000 */
[----:B------:R-:W-:-:S07]  /*1c60*/  IMAD.MOV.U32 R18, RZ, RZ, R0 ;  /* 0x000000ffff127224 */ /* 0x000fce00078e0000 */
.L_x_54:
[----:B------:R-:W-:Y:S05]  /*1c70*/  BSYNC.RECONVERGENT B1 ;  /* 0x0000000000017941 */ /* 0x000fea0003800200 */
.L_x_53:
[----:B------:R-:W-:-:S04]  /*1c80*/  FMUL R0, R11, R18 ;  /* 0x000000120b007220 */ /* 0x000fc80000400000 */
[----:B------:R-:W-:-:S05]  /*1c90*/  FFMA R0, R7, R16, R0 ;  /* 0x0000001007007223 */ /* 0x000fca0000000000 */
[----:B------:R-:W-:-:S04]  /*1ca0*/  FSETP.GT.AND P0, PT, R0, R7, PT ;  /* 0x000000070000720b */ /* 0x000fc80003f04000 */
[----:B------:R-:W-:-:S13]  /*1cb0*/  FSETP.LT.OR P0, PT, R0, RZ, P0 ;  /* 0x000000ff0000720b */ /* 0x000fda0000701400 */
[----:B------:R-:W-:Y:S05]  /*1cc0*/  @P0 BRA `(.L_x_55) ;  /* 0x0000000000d40947 */ /* 0x000fea0003800000 */
[----:B------:R-:W-:Y:S01]  /*1cd0*/  IABS R13, R9 ;  /* 0x00000009000d7213 */ /* 0x000fe20000000000 */
[----:B------:R-:W0:Y:S01]  /*1ce0*/  LDC.64 R18, c[0x0][0x380] ;  /* 0x0000e000ff127b82 */ /* 0x000e220000000a00 */
[----:B------:R-:W-:Y:S01]  /*1cf0*/  ISETP.GE.AND P1, PT, R12, RZ, PT ;  /* 0x000000ff0c00720c */ /* 0x000fe20003f26270 */
[----:B------:R-:W-:Y:S01]  /*1d00*/  F2I.CEIL.NTZ R23, R21 ;  /* 0x0000001500177305 */ /* 0x000fe2000020b100 */
[----:B------:R-:W-:-:S07]  /*1d10*/  ISETP.NE.AND P2, PT, R9, RZ, PT ;  /* 0x000000ff0900720c */ /* 0x000fce0003f45270 */
[----:B------:R-:W1:Y:S08]  /*1d20*/  I2F.RP R11, R13 ;  /* 0x0000000d000b7306 */ /* 0x000e700000209400 */
[----:B------:R-:W-:Y:S08]  /*1d30*/  F2I.FLOOR.NTZ R20, R0 ;  /* 0x0000000000147305 */ /* 0x000ff00000207100 */
[----:B-1----:R-:W1:Y:S02]  /*1d40*/  MUFU.RCP R11, R11 ;  /* 0x0000000b000b7308 */ /* 0x002e640000001000 */
[----:B-1----:R-:W-:-:S06]  /*1d50*/  IADD3 R2, PT, PT, R11, 0xffffffe, RZ ;  /* 0x0ffffffe0b027810 */ /* 0x002fcc0007ffe0ff */
[----:B------:R-:W-:Y:S08]  /*1d60*/  F2I.FLOOR.NTZ R11, R21 ;  /* 0x00000015000b7305 */ /* 0x000ff00000207100 */
[----:B------:R1:W2:Y:S02]  /*1d70*/  F2I.FTZ.U32.TRUNC.NTZ R3, R2 ;  /* 0x0000000200037305 */ /* 0x0002a4000021f000 */
[----:B-1----:R-:W-:-:S02]  /*1d80*/  IMAD.MOV.U32 R2, RZ, RZ, RZ ;  /* 0x000000ffff027224 */ /* 0x002fc400078e00ff */
[----:B--2---:R-:W-:-:S04]  /*1d90*/  IMAD.MOV R16, RZ, RZ, -R3 ;  /* 0x000000ffff107224 */ /* 0x004fc800078e0a03 */
[----:B------:R-:W-:Y:S01]  /*1da0*/  IMAD R17, R16, R13, RZ ;  /* 0x0000000d10117224 */ /* 0x000fe200078e02ff */
[----:B------:R-:W-:Y:S02]  /*1db0*/  IABS R16, R12 ;  /* 0x0000000c00107213 */ /* 0x000fe40000000000 */
[----:B------:R-:W1:Y:S01]  /*1dc0*/  F2I.CEIL.NTZ R12, R0 ;  /* 0x00000000000c7305 */ /* 0x000e62000020b100 */
[----:B------:R-:W-:-:S06]  /*1dd0*/  IMAD.HI.U32 R17, R3, R17, R2 ;  /* 0x0000001103117227 */ /* 0x000fcc00078e0002 */
        /* <DEDUP_REMOVED lines=10> */
[----:B------:R-:W-:Y:S02]  /*1e80*/  IMAD R23, R2, UR15, R23 ;  /* 0x0000000f02177c24 */ /* 0x000fe4000f8e0217 */
[C---:B------:R-:W-:Y:S02]  /*1e90*/  IMAD R13, R3.reuse, UR14, R20 ;  /* 0x0000000e030d7c24 */ /* 0x040fe4000f8e0214 */
[----:B-1----:R-:W-:Y:S02]  /*1ea0*/  IMAD R17, R3, UR14, R12 ;  /* 0x0000000e03117c24 */ /* 0x002fe4000f8e020c */
        /* <DEDUP_REMOVED lines=23> */
.L_x_55:
[----:B------:R-:W-:-:S05]  /*2020*/  IMAD.WIDE R2, R4, 0x4, R14 ;  /* 0x0000000404027825 */ /* 0x000fca00078e020e */
[----:B------:R2:W-:Y:S01]  /*2030*/  STG.E desc[UR10][R2.64], RZ ;  /* 0x000000ff02007986 */ /* 0x0005e2000c10190a */
[----:B------:R-:W-:Y:S05]  /*2040*/  BRA `(.L_x_49) ;  /* 0x0000000000087947 */ /* 0x000fea0003800000 */
.L_x_52:
[----:B------:R-:W-:-:S05]  /*2050*/  IMAD.WIDE R2, R4, 0x4, R14 ;  /* 0x0000000404027825 */ /* 0x000fca00078e020e */
[----:B------:R0:W-:Y:S02]  /*2060*/  STG.E desc[UR10][R2.64], RZ ;  /* 0x000000ff02007986 */ /* 0x0001e4000c10190a */
.L_x_49:
[----:B------:R-:W-:Y:S05]  /*2070*/  BSYNC.RECONVERGENT B0 ;  /* 0x0000000000007941 */ /* 0x000fea0003800200 */
.L_x_48:
[----:B------:R-:W-:-:S05]  /*2080*/  IMAD.IADD R4, R5, 0x1, R4 ;  /* 0x0000000105047824 */ /* 0x000fca00078e0204 */
[----:B------:R-:W-:-:S13]  /*2090*/  ISETP.GE.AND P0, PT, R4, UR7, PT ;  /* 0x0000000704007c0c */ /* 0x000fda000bf06270 */
[----:B------:R-:W-:Y:S05]  /*20a0*/  @!P0 BRA `(.L_x_40) ;  /* 0xffffffec00f08947 */ /* 0x000fea000383ffff */
[----:B------:R-:W-:Y:S05]  /*20b0*/  EXIT ;  /* 0x000000000000794d */ /* 0x000fea0003800000 */
.L_x_39:
[----:B------:R-:W-:Y:S01]  /*20c0*/  ISETP.GT.AND P0, PT, R0, 0x1, PT ;  /* 0x000000010000780c */ /* 0x000fe20003f04270 */
[----:B------:R-:W1:Y:S01]  /*20d0*/  LDCU UR5, c[0x0][0x3b8] ;  /* 0x00007700ff0577ac */ /* 0x000e620008000800 */
[----:B------:R-:W2:Y:S01]  /*20e0*/  I2F.F64 R18, UR4 ;  /* 0x0000000400127d12 */ /* 0x000ea20008201c00 */
[----:B------:R-:W3:Y:S10]  /*20f0*/  LDCU.64 UR6, c[0x0][0x388] ;  /* 0x00007100ff0677ac */ /* 0x000ef40008000a00 */
[----:B------:R-:W-:Y:S05]  /*2100*/  @P0 BRA `(.L_x_56) ;  /* 0x0000000800d00947 */ /* 0x000fea0003800000 */
[----:B------:R-:W-:Y:S01]  /*2110*/  IABS R0, R0 ;  /* 0x0000000000007213 */ /* 0x000fe20000000000 */
[----:B------:R-:W4:Y:S01]  /*2120*/  LDC.64 R8, c[0x0][0x3b0] ;  /* 0x0000ec00ff087b82 */ /* 0x000f220000000a00 */
[----:B------:R-:W-:Y:S01]  /*2130*/  IMAD.MOV.U32 R2, RZ, RZ, RZ ;  /* 0x000000ffff027224 */ /* 0x000fe200078e00ff */
[----:B------:R-:W0:Y:S01]  /*2140*/  LDCU UR8, c[0x0][0x3b8] ;  /* 0x00007700ff0877ac */ /* 0x000e220008000800 */
[----:B------:R-:W5:Y:S01]  /*2150*/  I2F.RP R10, R0 ;  /* 0x00000000000a7306 */ /* 0x000f620000209400 */
[----:B---3--:R-:W3:Y:S01]  /*2160*/  LDCU.64 UR6, c[0x0][0x388] ;  /* 0x00007100ff0677ac */ /* 0x008ee20008000a00 */
[----:B-1----:R-:W1:Y:S06]  /*2170*/  LDCU.64 UR4, c[0x0][0x398] ;  /* 0x00007300ff0477ac */ /* 0x002e6c0008000a00 */
[----:B-----5:R-:W5:Y:S02]  /*2180*/  MUFU.RCP R10, R10 ;  /* 0x0000000a000a7308 */ /* 0x020f640000001000 */
[----:B-----5:R-:W-:-:S06]  /*2190*/  VIADD R3, R10, 0xffffffe ;  /* 0x0ffffffe0a037836 */ /* 0x020fcc0000000000 */
[----:B------:R-:W5:Y:S02]  /*21a0*/  F2I.FTZ.U32.TRUNC.NTZ R3, R3 ;  /* 0x0000000300037305 */ /* 0x000f64000021f000 */
[----:B-----5:R-:W-:-:S05]  /*21b0*/  IADD3 R11, PT, PT, RZ, -R3, RZ ;  /* 0x80000003ff0b7210 */ /* 0x020fca0007ffe0ff */
[----:B------:R-:W-:-:S04]  /*21c0*/  IMAD R11, R11, R0, RZ ;  /* 0x000000000b0b7224 */ /* 0x000fc800078e02ff */
[----:B01-34-:R-:W-:-:S07]  /*21d0*/  IMAD.HI.U32 R2, R3, R11, R2 ;  /* 0x0000000b03027227 */ /* 0x01bfce00078e0002 */
.L_x_59:
[----:B0-----:R-:W0:Y:S01]  /*21e0*/  LDC R12, c[0x0][0x3a8] ;  /* 0x0000ea00ff0c7b82 */ /* 0x001e220000000800 */
[----:B------:R-:W-:Y:S01]  /*21f0*/  IABS R3, R4 ;  /* 0x0000000400037213 */ /* 0x000fe20000000000 */
[----:B------:R-:W-:Y:S04]  /*2200*/  BSSY.RECONVERGENT B0, `(.L_x_57) ;  /* 0x00000a0000007945 */ /* 0x000fe80003800200 */
[----:B-1----:R-:W-:Y:S02]  /*2210*/  IMAD.HI.U32 R15, R2, R3, RZ ;  /* 0x00000003020f7227 */ /* 0x002fe400078e00ff */
[----:B------:R-:W1:Y:S02]  /*2220*/  LDC R17, c[0x0][0x3a4] ;  /* 0x0000e900ff117b82 */ /* 0x000e640000000800 */
[----:B---3--:R-:W-:Y:S01]  /*2230*/  IMAD.MOV R10, RZ, RZ, -R15 ;  /* 0x000000ffff0a7224 */ /* 0x008fe200078e0a0f */
[----:B0-----:R-:W-:-:S04]  /*2240*/  IABS R13, R12 ;  /* 0x0000000c000d7213 */ /* 0x001fc80000000000 */
[----:B------:R-:W0:Y:S01]  /*2250*/  I2F.RP R16, R13 ;  /* 0x0000000d00107306 */ /* 0x000e220000209400 */
[----:B-1----:R-:W-:-:S05]  /*2260*/  IABS R14, R17 ;  /* 0x00000011000e7213 */ /* 0x002fca0000000000 */
[----:B------:R-:W-:Y:S01]  /*2270*/  IMAD R3, R14, R10, R3 ;  /* 0x0000000a0e037224 */ /* 0x000fe200078e0203 */
[----:B------:R-:W-:-:S04]  /*2280*/  LOP3.LUT R10, R4, R17, RZ, 0x3c, !PT ;  /* 0x00000011040a7212 */ /* 0x000fc800078e3cff */
[----:B------:R-:W-:Y:S01]  /*2290*/  ISETP.GT.U32.AND P1, PT, R0, R3, PT ;  /* 0x000000030000720c */ /* 0x000fe20003f24070 */
[----:B0-----:R-:W0:Y:S01]  /*22a0*/  MUFU.RCP R16, R16 ;  /* 0x0000001000107308 */ /* 0x001e220000001000 */
[----:B------:R-:W-:-:S11]  /*22b0*/  ISETP.GE.AND P2, PT, R10, RZ, PT ;  /* 0x000000ff0a00720c */ /* 0x000fd60003f46270 */
[----:B------:R-:W-:Y:S01]  /*22c0*/  @!P1 IADD3 R3, PT, PT, R3, -R14, RZ ;  /* 0x8000000e03039210 */ /* 0x000fe20007ffe0ff */
[----:B------:R-:W-:Y:S01]  /*22d0*/  @!P1 VIADD R15, R15, 0x1 ;  /* 0x000000010f0f9836 */ /* 0x000fe20000000000 */
[----:B------:R-:W-:Y:S02]  /*22e0*/  ISETP.NE.AND P1, PT, R17, RZ, PT ;  /* 0x000000ff1100720c */ /* 0x000fe40003f25270 */
[----:B------:R-:W-:Y:S01]  /*22f0*/  ISETP.GE.U32.AND P0, PT, R3, R0, PT ;  /* 0x000000000300720c */ /* 0x000fe20003f06070 */
[----:B0-----:R-:W-:Y:S01]  /*2300*/  VIADD R11, R16, 0xffffffe ;  /* 0x0ffffffe100b7836 */ /* 0x001fe20000000000 */
[----:B------:R-:W0:Y:S05]  /*2310*/  LDC R3, c[0x0][0x390] ;  /* 0x0000e400ff037b82 */ /* 0x000e2a0000000800 */
[----:B------:R-:W1:Y:S06]  /*2320*/  F2I.FTZ.U32.TRUNC.NTZ R11, R11 ;  /* 0x0000000b000b7305 */ /* 0x000e6c000021f000 */
[----:B------:R-:W-:-:S05]  /*2330*/  @P0 IADD3 R15, PT, PT, R15, 0x1, RZ ;  /* 0x000000010f0f0810 */ /* 0x000fca0007ffe0ff */
[----:B------:R-:W-:Y:S01]  /*2340*/  @!P2 IMAD.MOV R15, RZ, RZ, -R15 ;  /* 0x000000ffff0fa224 */ /* 0x000fe200078e0a0f */
[----:B------:R-:W-:Y:S01]  /*2350*/  @!P1 LOP3.LUT R15, RZ, R17, RZ, 0x33, !PT ;  /* 0x00000011ff0f9212 */ /* 0x000fe200078e33ff */
[----:B-1----:R-:W-:-:S03]  /*2360*/  IMAD.MOV R10, RZ, RZ, -R11 ;  /* 0x000000ffff0a7224 */ /* 0x002fc600078e0a0b */
[----:B------:R-:W-:Y:S02]  /*2370*/  IABS R14, R15 ;  /* 0x0000000f000e7213 */ /* 0x000fe40000000000 */
[----:B------:R-:W-:Y:S01]  /*2380*/  LOP3.LUT R15, R15, R12, RZ, 0x3c, !PT ;  /* 0x0000000c0f0f7212 */ /* 0x000fe200078e3cff */
[----:B------:R-:W-:Y:S01]  /*2390*/  IMAD R21, R10, R13, RZ ;  /* 0x0000000d0a157224 */ /* 0x000fe200078e02ff */
[----:B0-----:R-:W-:Y:S02]  /*23a0*/  IABS R17, R3 ;  /* 0x0000000300117213 */ /* 0x001fe40000000000 */
[----:B------:R-:W-:Y:S02]  /*23b0*/  MOV R10, RZ ;  /* 0x000000ff000a7202 */ /* 0x000fe40000000f00 */
[----:B------:R-:W0:Y:S01]  /*23c0*/  I2F.RP R20, R17 ;  /* 0x0000001100147306 */ /* 0x000e220000209400 */
[----:B------:R-:W-:Y:S02]  /*23d0*/  ISETP.GE.AND P2, PT, R15, RZ, PT ;  /* 0x000000ff0f00720c */ /* 0x000fe40003f46270 */
[----:B------:R-:W-:-:S04]  /*23e0*/  IMAD.HI.U32 R21, R11, R21, R10 ;  /* 0x000000150b157227 */ /* 0x000fc800078e000a */
[----:B------:R-:W-:Y:S02]  /*23f0*/  IMAD.MOV.U32 R10, RZ, RZ, R14 ;  /* 0x000000ffff0a7224 */ /* 0x000fe400078e000e */
[----:B------:R-:W1:Y:S02]  /*2400*/  LDC R14, c[0x0][0x3a0] ;  /* 0x0000e800ff0e7b82 */ /* 0x000e640000000800 */
[----:B------:R-:W-:Y:S01]  /*2410*/  IMAD.HI.U32 R16, R21, R10, RZ ;  /* 0x0000000a15107227 */ /* 0x000fe200078e00ff */
[----:B0-----:R-:W0:Y:S03]  /*2420*/  MUFU.RCP R20, R20 ;  /* 0x0000001400147308 */ /* 0x001e260000001000 */
[----:B------:R-:W-:-:S04]  /*2430*/  IMAD.MOV R11, RZ, RZ, -R16 ;  /* 0x000000ffff0b7224 */ /* 0x000fc800078e0a10 */
[----:B------:R-:W-:-:S05]  /*2440*/  IMAD R10, R13, R11, R10 ;  /* 0x0000000b0d0a7224 */ /* 0x000fca00078e020a */
[----:B------:R-:W-:Y:S01]  /*2450*/  ISETP.GT.U32.AND P1, PT, R13, R10, PT ;  /* 0x0000000a0d00720c */ /* 0x000fe20003f24070 */
[----:B0-----:R-:W-:Y:S01]  /*2460*/  VIADD R11, R20, 0xffffffe ;  /* 0x0ffffffe140b7836 */ /* 0x001fe20000000000 */
[----:B-1----:R-:W-:-:S04]  /*2470*/  IABS R15, R14 ;  /* 0x0000000e000f7213 */ /* 0x002fc80000000000 */
[----:B------:R-:W0:Y:S07]  /*2480*/  I2F.RP R20, R15 ;  /* 0x0000000f00147306 */ /* 0x000e2e0000209400 */
[-C--:B------:R-:W-:Y:S01]  /*2490*/  @!P1 IADD3 R10, PT, PT, R10, -R13.reuse, RZ ;  /* 0x8000000d0a0a9210 */ /* 0x080fe20007ffe0ff */
[----:B------:R-:W-:Y:S01]  /*24a0*/  @!P1 VIADD R16, R16, 0x1 ;  /* 0x0000000110109836 */ /* 0x000fe20000000000 */
[----:B------:R-:W-:Y:S02]  /*24b0*/  ISETP.NE.AND P1, PT, R12, RZ, PT ;  /* 0x000000ff0c00720c */ /* 0x000fe40003f25270 */
[----:B------:R-:W-:Y:S01]  /*24c0*/  ISETP.GE.U32.AND P0, PT, R10, R13, PT ;  /* 0x0000000d0a00720c */ /* 0x000fe20003f06070 */
[----:B------:R-:W1:Y:S08]  /*24d0*/  F2I.FTZ.U32.TRUNC.NTZ R11, R11 ;  /* 0x0000000b000b7305 */ /* 0x000e70000021f000 */
[----:B0-----:R-:W0:Y:S04]  /*24e0*/  MUFU.RCP R20, R20 ;  /* 0x0000001400147308 */ /* 0x001e280000001000 */
[----:B------:R-:W-:Y:S01]  /*24f0*/  @P0 IADD3 R16, PT, PT, R16, 0x1, RZ ;  /* 0x0000000110100810 */ /* 0x000fe20007ffe0ff */
[----:B-1----:R-:W-:-:S04]  /*2500*/  IMAD.MOV R10, RZ, RZ, -R11 ;  /* 0x000000ffff0a7224 */ /* 0x002fc800078e0a0b */
[----:B------:R-:W-:Y:S01]  /*2510*/  @!P2 IMAD.MOV R16, RZ, RZ, -R16 ;  /* 0x000000ffff10a224 */ /* 0x000fe200078e0a10 */
[----:B------:R-:W-:Y:S01]  /*2520*/  @!P1 LOP3.LUT R16, RZ, R12, RZ, 0x33, !PT ;  /* 0x0000000cff109212 */ /* 0x000fe200078e33ff */
[----:B------:R-:W-:Y:S02]  /*2530*/  IMAD R13, R10, R17, RZ ;  /* 0x000000110a0d7224 */ /* 0x000fe400078e02ff */
[----:B------:R-:W-:Y:S01]  /*2540*/  HFMA2 R10, -RZ, RZ, 0, 0 ;  /* 0x00000000ff0a7431 */ /* 0x000fe200000001ff */
[----:B------:R-:W-:-:S04]  /*2550*/  IABS R12, R16 ;  /* 0x00000010000c7213 */ /* 0x000fc80000000000 */
[----:B------:R-:W-:-:S04]  /*2560*/  IMAD.HI.U32 R11, R11, R13, R10 ;  /* 0x0000000d0b0b7227 */ /* 0x000fc800078e000a */
[----:B------:R-:W-:Y:S02]  /*2570*/  IMAD.MOV.U32 R10, RZ, RZ, R12 ;  /* 0x000000ffff0a7224 */ /* 0x000fe400078e000c */
[----:B0-----:R-:W-:Y:S02]  /*2580*/  VIADD R13, R20, 0xffffffe ;  /* 0x0ffffffe140d7836 */ /* 0x001fe40000000000 */
[----:B------:R-:W-:-:S04]  /*2590*/  IMAD.HI.U32 R11, R11, R10, RZ ;  /* 0x0000000a0b0b7227 */ /* 0x000fc800078e00ff */
[----:B------:R-:W-:Y:S01]  /*25a0*/  IMAD.MOV R12, RZ, RZ, -R11 ;  /* 0x000000ffff0c7224 */ /* 0x000fe200078e0a0b */
[----:B------:R-:W0:Y:S03]  /*25b0*/  F2I.FTZ.U32.TRUNC.NTZ R13, R13 ;  /* 0x0000000d000d7305 */ /* 0x000e26000021f000 */
[----:B------:R-:W-:Y:S01]  /*25c0*/  IMAD R10, R17, R12, R10 ;  /* 0x0000000c110a7224 */ /* 0x000fe200078e020a */
[----:B------:R-:W-:-:S04]  /*25d0*/  LOP3.LUT R12, R16, R3, RZ, 0x3c, !PT ;  /* 0x00000003100c7212 */ /* 0x000fc800078e3cff */
[----:B------:R-:W-:Y:S02]  /*25e0*/  ISETP.GT.U32.AND P1, PT, R17, R10, PT ;  /* 0x0000000a1100720c */ /* 0x000fe40003f24070 */
[----:B------:R-:W-:Y:S01]  /*25f0*/  ISETP.GE.AND P2, PT, R12, RZ, PT ;  /* 0x000000ff0c00720c */ /* 0x000fe20003f46270 */
[----:B0-----:R-:W-:-:S04]  /*2600*/  IMAD.MOV R20, RZ, RZ, -R13 ;  /* 0x000000ffff147224 */ /* 0x001fc800078e0a0d */
[----:B------:R-:W-:-:S06]  /*2610*/  IMAD R21, R20, R15, RZ ;  /* 0x0000000f14157224 */ /* 0x000fcc00078e02ff */
[-C--:B------:R-:W-:Y:S02]  /*2620*/  @!P1 IADD3 R10, PT, PT, R10, -R17.reuse, RZ ;  /* 0x800000110a0a9210 */ /* 0x080fe40007ffe0ff */
[----:B------:R-:W-:Y:S02]  /*2630*/  @!P1 IADD3 R11, PT, PT, R11, 0x1, RZ ;  /* 0x000000010b0b9810 */ /* 0x000fe40007ffe0ff */
[----:B------:R-:W-:Y:S02]  /*2640*/  ISETP.GE.U32.AND P0, PT, R10, R17, PT ;  /* 0x000000110a00720c */ /* 0x000fe40003f06070 */
[----:B------:R-:W-:-:S11]  /*2650*/  ISETP.NE.AND P1, PT, R3, RZ, PT ;  /* 0x000000ff0300720c */ /* 0x000fd60003f25270 */
[----:B------:R-:W-:-:S05]  /*2660*/  @P0 VIADD R11, R11, 0x1 ;  /* 0x000000010b0b0836 */ /* 0x000fca0000000000 */
[----:B------:R-:W-:Y:S02]  /*2670*/  MOV R12, R11 ;  /* 0x0000000b000c7202 */ /* 0x000fe40000000f00 */
[----:B------:R-:W-:Y:S02]  /*2680*/  LOP3.LUT R11, RZ, R3, RZ, 0x33, !PT ;  /* 0x00000003ff0b7212 */ /* 0x000fe400078e33ff */
[----:B------:R-:W-:-:S04]  /*2690*/  @!P2 IADD3 R12, PT, PT, -R12, RZ, RZ ;  /* 0x000000ff0c0ca210 */ /* 0x000fc80007ffe1ff */
[----:B------:R-:W-:Y:S01]  /*26a0*/  SEL R3, R11, R12, !P1 ;  /* 0x0000000c0b037207 */ /* 0x000fe20004800000 */
[----:B------:R-:W-:-:S03]  /*26b0*/  IMAD.MOV.U32 R12, RZ, RZ, RZ ;  /* 0x000000ffff0c7224 */ /* 0x000fc600078e00ff */
[----:B------:R-:W-:Y:S01]  /*26c0*/  IABS R20, R3 ;  /* 0x0000000300147213 */ /* 0x000fe20000000000 */
[----:B------:R-:W-:-:S06]  /*26d0*/  IMAD.HI.U32 R21, R13, R21, R12 ;  /* 0x000000150d157227 */ /* 0x000fcc00078e000c */
[----:B------:R-:W-:-:S05]  /*26e0*/  IMAD.HI.U32 R12, R21, R20, RZ ;  /* 0x00000014150c7227 */ /* 0x000fca00078e00ff */
[----:B------:R-:W-:-:S05]  /*26f0*/  IADD3 R13, PT, PT, -R12, RZ, RZ ;  /* 0x000000ff0c0d7210 */ /* 0x000fca0007ffe1ff */
[----:B------:R-:W-:Y:S01]  /*2700*/  IMAD R20, R15, R13, R20 ;  /* 0x0000000d0f147224 */ /* 0x000fe200078e0214 */
[----:B------:R-:W-:-:S04]  /*2710*/  LOP3.LUT R13, R3, R14, RZ, 0x3c, !PT ;  /* 0x0000000e030d7212 */ /* 0x000fc800078e3cff */
[----:B------:R-:W-:Y:S02]  /*2720*/  ISETP.GT.U32.AND P3, PT, R15, R20, PT ;  /* 0x000000140f00720c */ /* 0x000fe40003f64070 */
[----:B------:R-:W-:-:S11]  /*2730*/  ISETP.GE.AND P0, PT, R13, RZ, PT ;  /* 0x000000ff0d00720c */ /* 0x000fd60003f06270 */
[----:B------:R-:W-:Y:S01]  /*2740*/  @!P3 IMAD.IADD R20, R20, 0x1, -R15 ;  /* 0x000000011414b824 */ /* 0x000fe200078e0a0f */
[----:B------:R-:W-:Y:S02]  /*2750*/  @!P3 IADD3 R12, PT, PT, R12, 0x1, RZ ;  /* 0x000000010c0cb810 */ /* 0x000fe40007ffe0ff */
[----:B------:R-:W-:Y:S02]  /*2760*/  ISETP.NE.AND P3, PT, R14, RZ, PT ;  /* 0x000000ff0e00720c */ /* 0x000fe40003f65270 */
[----:B------:R-:W-:-:S13]  /*2770*/  ISETP.GE.U32.AND P2, PT, R20, R15, PT ;  /* 0x0000000f1400720c */ /* 0x000fda0003f46070 */
[----:B------:R-:W-:-:S05]  /*2780*/  @P2 VIADD R12, R12, 0x1 ;  /* 0x000000010c0c2836 */ /* 0x000fca0000000000 */
[----:B------:R-:W-:Y:S02]  /*2790*/  @!P0 IADD3 R12, PT, PT, -R12, RZ, RZ ;  /* 0x000000ff0c0c8210 */ /* 0x000fe40007ffe1ff */
[----:B------:R-:W-:-:S04]  /*27a0*/  @!P3 LOP3.LUT R12, RZ, R14, RZ, 0x33, !PT ;  /* 0x0000000eff0cb212 */ /* 0x000fc800078e33ff */
[----:B------:R-:W-:-:S13]  /*27b0*/  ISETP.NE.AND P0, PT, R12, RZ, PT ;  /* 0x000000ff0c00720c */ /* 0x000fda0003f05270 */
[----:B------:R-:W-:Y:S05]  /*27c0*/  @P0 BRA `(.L_x_58) ;  /* 0x00000004000c0947 */ /* 0x000fea0003800000 */
[----:B------:R-:W-:-:S05]  /*27d0*/  IMAD.SHL.U32 R3, R3, 0x4, RZ ;  /* 0x0000000403037824 */ /* 0x000fca00078e00ff */
[----:B------:R-:W-:Y:S02]  /*27e0*/  SHF.R.S32.HI R14, RZ, 0x1f, R3 ;  /* 0x0000001fff0e7819 */ /* 0x000fe40000011403 */
[----:B------:R-:W-:-:S04]  /*27f0*/  LEA R12, P0, R3, UR4, 0x2 ;  /* 0x00000004030c7c11 */ /* 0x000fc8000f8010ff */
[----:B------:R-:W-:-:S05]  /*2800*/  LEA.HI.X R13, R3, UR5, R14, 0x2, P0 ;  /* 0x00000005030d7c11 */ /* 0x000fca00080f140e */
[----:B------:R-:W3:Y:S04]  /*2810*/  LDG.E R3, desc[UR10][R12.64+0x8] ;  /* 0x0000080a0c037981 */ /* 0x000ee8000c1e1900 */
[----:B------:R-:W3:Y:S02]  /*2820*/  LDG.E R14, desc[UR10][R12.64] ;  /* 0x0000000a0c0e7981 */ /* 0x000ee4000c1e1900 */
[----:B---3--:R-:W-:-:S04]  /*2830*/  FADD R22, R3, R14 ;  /* 0x0000000e03167221 */ /* 0x008fc80000000000 */
[----:B------:R-:W0:Y:S02]  /*2840*/  F2F.F64.F32 R20, R22 ;  /* 0x0000001600147310 */ /* 0x000e240000201800 */
[----:B0-----:R-:W-:-:S08]  /*2850*/  DMUL R20, R20, 0.5 ;  /* 0x3fe0000014147828 */ /* 0x001fd00000000000 */
[----:B--2---:R-:W-:-:S06]  /*2860*/  DMUL R20, R20, R18 ;  /* 0x0000001214147228 */ /* 0x004fcc0000000000 */
        /* <DEDUP_REMOVED lines=20> */
[----:B------:R-:W-:Y:S01]  /*29b0*/  ISETP.GE.AND P2, PT, R16, RZ, PT ;  /* 0x000000ff1000720c */ /* 0x000fe20003f46270 */
[----:B------:R-:W0:Y:S01]  /*29c0*/  F2I.FLOOR.NTZ R21, R3 ;  /* 0x0000000300157305 */ /* 0x000e220000207100 */
[-C--:B------:R-:W-:Y:S02]  /*29d0*/  ISETP.GT.U32.AND P0, PT, R17, R10.reuse, PT ;  /* 0x0000000a1100720c */ /* 0x080fe40003f04070 */
[----:B------:R-:W-:Y:S02]  /*29e0*/  IADD3 R13, PT, PT, R10, -R17, RZ ;  /* 0x800000110a0d7210 */ /* 0x000fe40007ffe0ff */
[----:B------:R-:W2:Y:S02]  /*29f0*/  LDC.64 R16, c[0x0][0x380] ;  /* 0x0000e000ff107b82 */ /* 0x000ea40000000a00 */
[----:B------:R-:W-:Y:S01]  /*2a00*/  SEL R10, R13, R10, !P0 ;  /* 0x0000000a0d0a7207 */ /* 0x000fe20004000000 */
[----:B-1----:R-:W1:Y:S04]  /*2a10*/  F2I.CEIL.NTZ R15, R3 ;  /* 0x00000003000f7305 */ /* 0x002e68000020b100 */
[----:B------:R-:W-:-:S04]  /*2a20*/  @!P2 IMAD.MOV R10, RZ, RZ, -R10 ;  /* 0x000000ffff0aa224 */ /* 0x000fc800078e0a0a */
[----:B------:R-:W3:Y:S01]  /*2a30*/  F2I.FLOOR.NTZ R22, R20 ;  /* 0x0000001400167305 */ /* 0x000ee20000207100 */
[----:B------:R-:W-:-:S05]  /*2a40*/  SEL R10, R11, R10, !P1 ;  /* 0x0000000a0b0a7207 */ /* 0x000fca0004800000 */
[C---:B0-----:R-:W-:Y:S02]  /*2a50*/  IMAD R11, R10.reuse, UR7, R21 ;  /* 0x000000070a0b7c24 */ /* 0x041fe4000f8e0215 */
[----:B------:R-:W0:Y:S01]  /*2a60*/  F2I.CEIL.NTZ R12, R20 ;  /* 0x00000014000c7305 */ /* 0x000e22000020b100 */
[----:B-1----:R-:W-:Y:S02]  /*2a70*/  IMAD R13, R10, UR7, R15 ;  /* 0x000000070a0d7c24 */ /* 0x002fe4000f8e020f */
[--C-:B---3--:R-:W-:Y:S02]  /*2a80*/  IMAD R15, R11, UR6, R22.reuse ;  /* 0x000000060b0f7c24 */ /* 0x108fe4000f8e0216 */
[----:B------:R-:W-:Y:S02]  /*2a90*/  IMAD R23, R13, UR6, R22 ;  /* 0x000000060d177c24 */ /* 0x000fe4000f8e0216 */
[----:B--2---:R-:W-:-:S04]  /*2aa0*/  IMAD.WIDE R14, R15, 0x4, R16 ;  /* 0x000000040f0e7825 */ /* 0x004fc800078e0210 */
[--C-:B0-----:R-:W-:Y:S02]  /*2ab0*/  IMAD R11, R11, UR6, R12.reuse ;  /* 0x000000060b0b7c24 */ /* 0x101fe4000f8e020c */
[----:B------:R-:W-:Y:S01]  /*2ac0*/  IMAD R25, R13, UR6, R12 ;  /* 0x000000060d197c24 */ /* 0x000fe2000f8e020c */
[----:B------:R-:W2:Y:S01]  /*2ad0*/  LDG.E R14, desc[UR10][R14.64] ;  /* 0x0000000a0e0e7981 */ /* 0x000ea2000c1e1900 */
[----:B------:R-:W-:-:S04]  /*2ae0*/  IMAD.WIDE R10, R11, 0x4, R16 ;  /* 0x000000040b0a7825 */ /* 0x000fc800078e0210 */
        /* <DEDUP_REMOVED lines=16> */
[----:B------:R3:W-:Y:S02]  /*2bf0*/  STG.E desc[UR10][R10.64], R23 ;  /* 0x000000170a007986 */ /* 0x0007e4000c10190a */
.L_x_58:
[----:B------:R-:W-:Y:S05]  /*2c00*/  BSYNC.RECONVERGENT B0 ;  /* 0x0000000000007941 */ /* 0x000fea0003800200 */
.L_x_57:
[----:B------:R-:W-:-:S04]  /*2c10*/  IADD3 R4, PT, PT, R5, R4, RZ ;  /* 0x0000000405047210 */ /* 0x000fc80007ffe0ff */
[----:B------:R-:W-:-:S13]  /*2c20*/  ISETP.GE.AND P0, PT, R4, UR8, PT ;  /* 0x0000000804007c0c */ /* 0x000fda000bf06270 */
[----:B------:R-:W-:Y:S05]  /*2c30*/  @!P0 BRA `(.L_x_59) ;  /* 0xfffffff400688947 */ /* 0x000fea000383ffff */
[----:B------:R-:W-:Y:S05]  /*2c40*/  EXIT ;  /* 0x000000000000794d */ /* 0x000fea0003800000 */
.L_x_56:
[----:B----4-:R-:W4:Y:S01]  /*2c50*/  LDC R15, c[0x0][0x3a4] ;  /* 0x0000e900ff0f7b82 */ /* 0x010f220000000800 */
[----:B------:R-:W-:Y:S01]  /*2c60*/  IABS R10, R4 ;  /* 0x00000004000a7213 */ /* 0x000fe20000000000 */
[----:B------:R-:W-:Y:S06]  /*2c70*/  BSSY.RECONVERGENT B0, `(.L_x_60) ;  /* 0x00000ce000007945 */ /* 0x000fec0003800200 */
[----:B------:R-:W5:Y:S01]  /*2c80*/  LDC R11, c[0x0][0x3a8] ;  /* 0x0000ea00ff0b7b82 */ /* 0x000f620000000800 */
[----:B----4-:R-:W-:-:S04]  /*2c90*/  IABS R13, R15 ;  /* 0x0000000f000d7213 */ /* 0x010fc80000000000 */
[----:B------:R-:W4:Y:S01]  /*2ca0*/  I2F.RP R9, R13 ;  /* 0x0000000d00097306 */ /* 0x000f220000209400 */
[----:B-----5:R-:W-:-:S07]  /*2cb0*/  IABS R12, R11 ;  /* 0x0000000b000c7213 */ /* 0x020fce0000000000 */
[----:B------:R-:W5:Y:S08]  /*2cc0*/  I2F.RP R14, R12 ;  /* 0x0000000c000e7306 */ /* 0x000f700000209400 */
[----:B----4-:R-:W4:Y:S08]  /*2cd0*/  MUFU.RCP R9, R9 ;  /* 0x0000000900097308 */ /* 0x010f300000001000 */
[----:B-----5:R-:W-:Y:S01]  /*2ce0*/  MUFU.RCP R14, R14 ;  /* 0x0000000e000e7308 */ /* 0x020fe20000001000 */
[----:B----4-:R-:W-:-:S02]  /*2cf0*/  VIADD R2, R9, 0xffffffe ;  /* 0x0ffffffe09027836 */ /* 0x010fc40000000000 */
[----:B------:R-:W4:Y:S05]  /*2d00*/  LDC R9, c[0x0][0x390] ;  /* 0x0000e400ff097b82 */ /* 0x000f2a0000000800 */
[----:B0-----:R5:W0:Y:S02]  /*2d10*/  F2I.FTZ.U32.TRUNC.NTZ R3, R2 ;  /* 0x0000000200037305 */ /* 0x001a24000021f000 */
[----:B-----5:R-:W-:Y:S02]  /*2d20*/  MOV R2, RZ ;  /* 0x000000ff00027202 */ /* 0x020fe40000000f00 */
[----:B0-----:R-:W-:-:S05]  /*2d30*/  IADD3 R0, PT, PT, RZ, -R3, RZ ;  /* 0x80000003ff007210 */ /* 0x001fca0007ffe0ff */
[----:B------:R-:W-:Y:S02]  /*2d40*/  IMAD R17, R0, R13, RZ ;  /* 0x0000000d00117224 */ /* 0x000fe400078e02ff */
[----:B------:R-:W-:Y:S01]  /*2d50*/  IMAD.MOV.U32 R0, RZ, RZ, R10 ;  /* 0x000000ffff007224 */ /* 0x000fe200078e000a */
[----:B------:R-:W-:Y:S01]  /*2d60*/  LOP3.LUT R10, R4, R15, RZ, 0x3c, !PT ;  /* 0x0000000f040a7212 */ /* 0x000fe200078e3cff */
[----:B------:R-:W-:-:S03]  /*2d70*/  IMAD.HI.U32 R17, R3, R17, R2 ;  /* 0x0000001103117227 */ /* 0x000fc600078e0002 */
[----:B------:R-:W-:Y:S02]  /*2d80*/  ISETP.GE.AND P2, PT, R10, RZ, PT ;  /* 0x000000ff0a00720c */ /* 0x000fe40003f46270 */
[----:B------:R-:W-:Y:S01]  /*2d90*/  LOP3.LUT R10, RZ, R15, RZ, 0x33, !PT ;  /* 0x0000000fff0a7212 */ /* 0x000fe200078e33ff */
[----:B------:R-:W-:-:S04]  /*2da0*/  IMAD.HI.U32 R2, R17, R0, RZ ;  /* 0x0000000011027227 */ /* 0x000fc800078e00ff */
[----:B------:R-:W-:-:S04]  /*2db0*/  IMAD.MOV R3, RZ, RZ, -R2 ;  /* 0x000000ffff037224 */ /* 0x000fc800078e0a02 */
[----:B------:R-:W-:Y:S02]  /*2dc0*/  IMAD R0, R13, R3, R0 ;  /* 0x000000030d007224 */ /* 0x000fe400078e0200 */
[----:B------:R-:W-:-:S03]  /*2dd0*/  VIADD R3, R14, 0xffffffe ;  /* 0x0ffffffe0e037836 */ /* 0x000fc60000000000 */
[----:B------:R-:W-:-:S03]  /*2de0*/  ISETP.GT.U32.AND P1, PT, R13, R0, PT ;  /* 0x000000000d00720c */ /* 0x000fc60003f24070 */
[----:B------:R-:W0:Y:S10]  /*2df0*/  F2I.FTZ.U32.TRUNC.NTZ R3, R3 ;  /* 0x0000000300037305 */ /* 0x000e34000021f000 */
[----:B------:R-:W-:-:S02]  /*2e00*/  @!P1 IADD3 R0, PT, PT, R0, -R13, RZ ;  /* 0x8000000d00009210 */ /* 0x000fc40007ffe0ff */
[----:B------:R-:W-:Y:S02]  /*2e10*/  @!P1 IADD3 R2, PT, PT, R2, 0x1, RZ ;  /* 0x0000000102029810 */ /* 0x000fe40007ffe0ff */
[----:B------:R-:W-:Y:S02]  /*2e20*/  ISETP.GE.U32.AND P0, PT, R0, R13, PT ;  /* 0x0000000d0000720c */ /* 0x000fe40003f06070 */
[----:B------:R-:W-:Y:S02]  /*2e30*/  ISETP.NE.AND P1, PT, R15, RZ, PT ;  /* 0x000000ff0f00720c */ /* 0x000fe40003f25270 */
[----:B0-----:R-:W-:Y:S02]  /*2e40*/  IADD3 R17, PT, PT, RZ, -R3, RZ ;  /* 0x80000003ff117210 */ /* 0x001fe40007ffe0ff */
[----:B----4-:R-:W-:-:S03]  /*2e50*/  IABS R15, R9 ;  /* 0x00000009000f7213 */ /* 0x010fc60000000000 */
[----:B------:R-:W-:-:S04]  /*2e60*/  IMAD R17, R17, R12, RZ ;  /* 0x0000000c11117224 */ /* 0x000fc800078e02ff */
[----:B------:R-:W-:-:S04]  /*2e70*/  @P0 VIADD R2, R2, 0x1 ;  /* 0x0000000102020836 */ /* 0x000fc80000000000 */
[----:B------:R-:W-:-:S05]  /*2e80*/  @!P2 IMAD.MOV R2, RZ, RZ, -R2 ;  /* 0x000000ffff02a224 */ /* 0x000fca00078e0a02 */
[----:B------:R-:W-:Y:S01]  /*2e90*/  SEL R14, R10, R2, !P1 ;  /* 0x000000020a0e7207 */ /* 0x000fe20004800000 */
[----:B------:R-:W-:-:S03]  /*2ea0*/  HFMA2 R2, -RZ, RZ, 0, 0 ;  /* 0x00000000ff027431 */ /* 0x000fc600000001ff */
[----:B------:R-:W-:Y:S02]  /*2eb0*/  IABS R16, R14 ;  /* 0x0000000e00107213 */ /* 0x000fe40000000000 */
[----:B------:R-:W-:-:S04]  /*2ec0*/  LOP3.LUT R14, R14, R11, RZ, 0x3c, !PT ;  /* 0x0000000b0e0e7212 */ /* 0x000fc800078e3cff */
[----:B------:R-:W-:Y:S01]  /*2ed0*/  ISETP.GE.AND P0, PT, R14, RZ, PT ;  /* 0x000000ff0e00720c */ /* 0x000fe20003f06270 */
[----:B------:R-:W-:Y:S02]  /*2ee0*/  IMAD.HI.U32 R2, R3, R17, R2 ;  /* 0x0000001103027227 */ /* 0x000fe400078e0002 */
[----:B------:R-:W0:Y:S02]  /*2ef0*/  I2F.RP R17, R15 ;  /* 0x0000000f00117306 */ /* 0x000e240000209400 */
[----:B------:R-:W-:-:S04]  /*2f00*/  IMAD.MOV.U32 R3, RZ, RZ, R16 ;  /* 0x000000ffff037224 */ /* 0x000fc800078e0010 */
[----:B------:R-:W-:-:S05]  /*2f10*/  IMAD.HI.U32 R2, R2, R3, RZ ;  /* 0x0000000302027227 */ /* 0x000fca00078e00ff */
[----:B------:R-:W-:Y:S01]  /*2f20*/  IADD3 R16, PT, PT, -R2, RZ, RZ ;  /* 0x000000ff02107210 */ /* 0x000fe20007ffe1ff */
[----:B0-----:R-:W0:Y:S04]  /*2f30*/  MUFU.RCP R17, R17 ;  /* 0x0000001100117308 */ /* 0x001e280000001000 */
[----:B------:R-:W-:-:S05]  /*2f40*/  IMAD R3, R12, R16, R3 ;  /* 0x000000100c037224 */ /* 0x000fca00078e0203 */
[----:B------:R-:W-:Y:S02]  /*2f50*/  ISETP.GT.U32.AND P3, PT, R12, R3, PT ;  /* 0x000000030c00720c */ /* 0x000fe40003f64070 */
[----:B0-----:R-:W-:-:S11]  /*2f60*/  IADD3 R16, PT, PT, R17, 0xffffffe, RZ ;  /* 0x0ffffffe11107810 */ /* 0x001fd60007ffe0ff */
[----:B------:R-:W-:Y:S02]  /*2f70*/  @!P3 IMAD.IADD R3, R3, 0x1, -R12 ;  /* 0x000000010303b824 */ /* 0x000fe400078e0a0c */
[----:B------:R-:W-:Y:S01]  /*2f80*/  @!P3 VIADD R2, R2, 0x1 ;  /* 0x000000010202b836 */ /* 0x000fe20000000000 */
[----:B------:R-:W-:Y:S02]  /*2f90*/  ISETP.NE.AND P3, PT, R11, RZ, PT ;  /* 0x000000ff0b00720c */ /* 0x000fe40003f65270 */
[----:B------:R-:W-:Y:S02]  /*2fa0*/  ISETP.GE.U32.AND P2, PT, R3, R12, PT ;  /* 0x0000000c0300720c */ /* 0x000fe40003f46070 */
[----:B------:R-:W0:Y:S01]  /*2fb0*/  F2I.FTZ.U32.TRUNC.NTZ R3, R16 ;  /* 0x0000001000037305 */ /* 0x000e22000021f000 */
[----:B------:R-:W4:Y:S10]  /*2fc0*/  LDC R12, c[0x0][0x3a0] ;  /* 0x0000e800ff0c7b82 */ /* 0x000f340000000800 */
[----:B------:R-:W-:-:S05]  /*2fd0*/  @P2 IADD3 R2, PT, PT, R2, 0x1, RZ ;  /* 0x0000000102022810 */ /* 0x000fca0007ffe0ff */
[----:B------:R-:W-:Y:S01]  /*2fe0*/  IMAD.MOV.U32 R14, RZ, RZ, R2 ;  /* 0x000000ffff0e7224 */ /* 0x000fe200078e0002 */
[----:B0-----:R-:W-:-:S03]  /*2ff0*/  IADD3 R2, PT, PT, RZ, -R3, RZ ;  /* 0x80000003ff027210 */ /* 0x001fc60007ffe0ff */
[----:B------:R-:W-:Y:S01]  /*3000*/  @!P0 IMAD.MOV R14, RZ, RZ, -R14 ;  /* 0x000000ffff0e8224 */ /* 0x000fe200078e0a0e */
[----:B------:R-:W-:Y:S01]  /*3010*/  @!P3 LOP3.LUT R14, RZ, R11, RZ, 0x33, !PT ;  /* 0x0000000bff0eb212 */ /* 0x000fe200078e33ff */
[----:B------:R-:W-:Y:S01]  /*3020*/  IMAD R17, R2, R15, RZ ;  /* 0x0000000f02117224 */ /* 0x000fe200078e02ff */
[----:B------:R-:W-:Y:S02]  /*3030*/  MOV R2, RZ ;  /* 0x000000ff00027202 */ /* 0x000fe40000000f00 */
[----:B----4-:R-:W-:Y:S02]  /*3040*/  IABS R11, R12 ;  /* 0x0000000c000b7213 */ /* 0x010fe40000000000 */
[----:B------:R-:W-:Y:S01]  /*3050*/  IABS R16, R14 ;  /* 0x0000000e00107213 */ /* 0x000fe20000000000 */
[----:B------:R-:W-:Y:S01]  /*3060*/  IMAD.HI.U32 R17, R3, R17, R2 ;  /* 0x0000001103117227 */ /* 0x000fe200078e0002 */
[----:B------:R-:W0:Y:S05]  /*3070*/  I2F.RP R20, R11 ;  /* 0x0000000b00147306 */ /* 0x000e2a0000209400 */
        /* <DEDUP_REMOVED lines=9> */
[----:B------:R-:W-:Y:S01]  /*3110*/  LOP3.LUT R15, R14, R9, RZ, 0x3c, !PT ;  /* 0x000000090e0f7212 */ /* 0x000fe200078e3cff */
[----:B------:R-:W0:Y:S01]  /*3120*/  F2I.FTZ.U32.TRUNC.NTZ R3, R3 ;  /* 0x0000000300037305 */ /* 0x000e22000021f000 */
[----:B------:R-:W-:Y:S02]  /*3130*/  ISETP.NE.AND P3, PT, R9, RZ, PT ;  /* 0x000000ff0900720c */ /* 0x000fe40003f65270 */
[----:B------:R-:W-:-:S07]  /*3140*/  ISETP.GE.AND P0, PT, R15, RZ, PT ;  /* 0x000000ff0f00720c */ /* 0x000fce0003f06270 */
        /* <DEDUP_REMOVED lines=18> */
[C---:B------:R-:W-:Y:S02]  /*3270*/  LOP3.LUT R2, R15.reuse, R12, RZ, 0x3c, !PT ;  /* 0x0000000c0f027212 */ /* 0x040fe400078e3cff */
[----:B------:R-:W-:Y:S02]  /*3280*/  SHF.L.U32 R15, R15, 0x2, RZ ;  /* 0x000000020f0f7819 */ /* 0x000fe400000006ff */
[----:B------:R-:W-:-:S02]  /*3290*/  ISETP.GE.AND P0, PT, R2, RZ, PT ;  /* 0x000000ff0200720c */ /* 0x000fc40003f06270 */
[----:B------:R-:W0:Y:S05]  /*32a0*/  LDC.64 R2, c[0x0][0x398] ;  /* 0x0000e600ff027b82 */ /* 0x000e2a0000000a00 */
[----:B------:R-:W-:-:S06]  /*32b0*/  @P2 IADD3 R16, PT, PT, R16, 0x1, RZ ;  /* 0x0000000110102810 */ /* 0x000fcc0007ffe0ff */
[----:B------:R-:W-:Y:S01]  /*32c0*/  @!P0 IMAD.MOV R16, RZ, RZ, -R16 ;  /* 0x000000ffff108224 */ /* 0x000fe200078e0a10 */
[----:B------:R-:W-:-:S04]  /*32d0*/  @!P3 LOP3.LUT R16, RZ, R12, RZ, 0x33, !PT ;  /* 0x0000000cff10b212 */ /* 0x000fc800078e33ff */
[----:B------:R-:W-:Y:S01]  /*32e0*/  ISETP.NE.AND P0, PT, R16, RZ, PT ;  /* 0x000000ff1000720c */ /* 0x000fe20003f05270 */
[----:B0-----:R-:W-:-:S12]  /*32f0*/  IMAD.WIDE R2, R15, 0x4, R2 ;  /* 0x000000040f027825 */ /* 0x001fd800078e0202 */
[----:B------:R-:W-:Y:S05]  /*3300*/  @P0 BRA `(.L_x_61) ;  /* 0x0000000400900947 */ /* 0x000fea0003800000 */
[----:B------:R-:W4:Y:S01]  /*3310*/  LDG.E R11, desc[UR10][R2.64+0x8] ;  /* 0x0000080a020b7981 */ /* 0x000f22000c1e1900 */
[----:B------:R-:W0:Y:S03]  /*3320*/  LDC.64 R26, c[0x0][0x3b0] ;  /* 0x0000ec00ff1a7b82 */ /* 0x000e260000000a00 */
[----:B------:R-:W4:Y:S02]  /*3330*/  LDG.E R12, desc[UR10][R2.64] ;  /* 0x0000000a020c7981 */ /* 0x000f24000c1e1900 */
[----:B----4-:R-:W-:-:S04]  /*3340*/  FADD R12, R11, R12 ;  /* 0x0000000c0b0c7221 */ /* 0x010fc80000000000 */
[----:B------:R-:W4:Y:S02]  /*3350*/  F2F.F64.F32 R16, R12 ;  /* 0x0000000c00107310 */ /* 0x000f240000201800 */
[----:B----4-:R-:W-:-:S08]  /*3360*/  DMUL R16, R16, 0.5 ;  /* 0x3fe0000010107828 */ /* 0x010fd00000000000 */
[----:B--2---:R-:W-:-:S06]  /*3370*/  DMUL R16, R16, R18 ;  /* 0x0000001210107228 */ /* 0x004fcc0000000000 */
[----:B------:R-:W2:Y:S02]  /*3380*/  F2F.F32.F64 R11, R16 ;  /* 0x00000010000b7310 */ /* 0x000ea40000301000 */
[----:B--2---:R-:W-:-:S04]  /*3390*/  FSETP.GT.AND P0, PT, R11, R6, PT ;  /* 0x000000060b00720b */ /* 0x004fc80003f04000 */
[----:B------:R-:W-:-:S13]  /*33a0*/  FSETP.LT.OR P0, PT, R11, RZ, P0 ;  /* 0x000000ff0b00720b */ /* 0x000fda0000701400 */
[----:B0-----:R-:W-:Y:S05]  /*33b0*/  @P0 BRA `(.L_x_62) ;  /* 0x00000004005c0947 */ /* 0x001fea0003800000 */
[----:B------:R-:W2:Y:S04]  /*33c0*/  LDG.E R12, desc[UR10][R2.64+0x4] ;  /* 0x0000040a020c7981 */ /* 0x000ea8000c1e1900 */
[----:B------:R-:W2:Y:S01]  /*33d0*/  LDG.E R15, desc[UR10][R2.64+0xc] ;  /* 0x00000c0a020f7981 */ /* 0x000ea2000c1e1900 */
[----:B------:R-:W0:Y:S01]  /*33e0*/  MUFU.RCP R17, R8 ;  /* 0x0000000800117308 */ /* 0x000e220000001000 */
[-C--:B------:R-:W-:Y:S01]  /*33f0*/  ISETP.GT.U32.AND P0, PT, R13, R0.reuse, PT ;  /* 0x000000000d00720c */ /* 0x080fe20003f04070 */
[----:B------:R-:W-:Y:S01]  /*3400*/  IMAD.IADD R13, R0, 0x1, -R13 ;  /* 0x00000001000d7824 */ /* 0x000fe200078e0a0d */
[----:B------:R-:W-:Y:S01]  /*3410*/  ISETP.GE.AND P2, PT, R4, RZ, PT ;  /* 0x000000ff0400720c */ /* 0x000fe20003f46270 */
[----:B------:R-:W-:Y:S03]  /*3420*/  BSSY.RECONVERGENT B1, `(.L_x_63) ;  /* 0x0000012000017945 */ /* 0x000fe60003800200 */
[----:B------:R-:W-:-:S09]  /*3430*/  SEL R13, R13, R0, !P0 ;  /* 0x000000000d0d7207 */ /* 0x000fd20004000000 */
[----:B------:R-:W-:Y:S01]  /*3440*/  @!P2 IADD3 R13, PT, PT, -R13, RZ, RZ ;  /* 0x000000ff0d0da210 */ /* 0x000fe20007ffe1ff */
[----:B0-----:R-:W-:-:S03]  /*3450*/  FFMA R20, -R8, R17, 1 ;  /* 0x3f80000008147423 */ /* 0x001fc60000000111 */
[----:B------:R-:W-:Y:S01]  /*3460*/  SEL R10, R10, R13, !P1 ;  /* 0x0000000d0a0a7207 */ /* 0x000fe20004800000 */
[----:B------:R-:W-:-:S03]  /*3470*/  FFMA R0, R17, R20, R17 ;  /* 0x0000001411007223 */ /* 0x000fc60000000011 */
[----:B------:R-:W-:Y:S01]  /*3480*/  I2FP.F32.S32 R10, R10 ;  /* 0x0000000a000a7245 */ /* 0x000fe20000201400 */
[----:B--2---:R-:W-:-:S04]  /*3490*/  FADD R16, -R12, R15 ;  /* 0x0000000f0c107221 */ /* 0x004fc80000000100 */
[----:B------:R-:W-:-:S04]  /*34a0*/  FMUL R15, R7, R16 ;  /* 0x00000010070f7220 */ /* 0x000fc80000400000 */
        /* <DEDUP_REMOVED lines=8> */
[----:B-1-3--:R-:W-:Y:S05]  /*3530*/  CALL.REL.NOINC `($__internal_1_$__cuda_sm3x_div_rn_noftz_f32_slowpath) ;  /* 0x0000000400187944 */ /* 0x00afea0003c00000 */
.L_x_64:
[----:B-1-3--:R-:W-:Y:S05]  /*3540*/  BSYNC.RECONVERGENT B1 ;  /* 0x0000000000017941 */ /* 0x00afea0003800200 */
.L_x_63:
[----:B------:R-:W-:-:S04]  /*3550*/  FMUL R0, R10, R0 ;  /* 0x000000000a007220 */ /* 0x000fc80000400000 */
[----:B------:R-:W-:-:S05]  /*3560*/  FFMA R0, R7, R12, R0 ;  /* 0x0000000c07007223 */ /* 0x000fca0000000000 */
[----:B------:R-:W-:-:S04]  /*3570*/  FSETP.GT.AND P0, PT, R0, R7, PT ;  /* 0x000000070000720b */ /* 0x000fc80003f04000 */
[----:B------:R-:W-:-:S13]  /*3580*/  FSETP.LT.OR P0, PT, R0, RZ, P0 ;  /* 0x000000ff0000720b */ /* 0x000fda0000701400 */
[----:B------:R-:W-:Y:S05]  /*3590*/  @P0 BRA `(.L_x_65) ;  /* 0x0000000000d80947 */ /* 0x000fea0003800000 */
[----:B------:R-:W-:Y:S01]  /*35a0*/  IABS R12, R9 ;  /* 0x00000009000c7213 */ /* 0x000fe20000000000 */
[----:B------:R-:W-:Y:S01]  /*35b0*/  F2I.CEIL.NTZ R16, R11 ;  /* 0x0000000b00107305 */ /* 0x000fe2000020b100 */
[----:B------:R-:W-:Y:S02]  /*35c0*/  IABS R15, R14 ;  /* 0x0000000e000f7213 */ /* 0x000fe40000000000 */
[----:B------:R-:W-:Y:S02]  /*35d0*/  ISETP.GE.AND P1, PT, R14, RZ, PT ;  /* 0x000000ff0e00720c */ /* 0x000fe40003f26270 */
[----:B------:R-:W-:-:S03]  /*35e0*/  ISETP.NE.AND P2, PT, R9, RZ, PT ;  /* 0x000000ff0900720c */ /* 0x000fc60003f45270 */
[----:B------:R-:W0:Y:S08]  /*35f0*/  I2F.RP R10, R12 ;  /* 0x0000000c000a7306 */ /* 0x000e300000209400 */
[----:B------:R-:W-:Y:S08]  /*3600*/  F2I.FLOOR.NTZ R20, R0 ;  /* 0x0000000000147305 */ /* 0x000ff00000207100 */
        /* <DEDUP_REMOVED lines=8> */
[----:B------:R-:W-:-:S05]  /*3690*/  MOV R3, R15 ;  /* 0x0000000f00037202 */ /* 0x000fca0000000f00 */
[----:B------:R-:W-:-:S04]  /*36a0*/  IMAD.HI.U32 R13, R13, R3, RZ ;  /* 0x000000030d0d7227 */ /* 0x000fc800078e00ff */
[----:B------:R-:W-:-:S04]  /*36b0*/  IMAD.MOV R13, RZ, RZ, -R13 ;  /* 0x000000ffff0d7224 */ /* 0x000fc800078e0a0d */
[C---:B------:R-:W-:Y:S02]  /*36c0*/  IMAD R13, R12.reuse, R13, R3 ;  /* 0x0000000d0c0d7224 */ /* 0x040fe400078e0203 */
[----:B------:R-:W0:Y:S03]  /*36d0*/  LDC.64 R2, c[0x0][0x380] ;  /* 0x0000e000ff027b82 */ /* 0x000e260000000a00 */
[----:B------:R-:W-:-:S13]  /*36e0*/  ISETP.GT.U32.AND P0, PT, R12, R13, PT ;  /* 0x0000000d0c00720c */ /* 0x000fda0003f04070 */
[----:B------:R-:W-:-:S04]  /*36f0*/  @!P0 IADD3 R13, PT, PT, R13, -R12, RZ ;  /* 0x8000000c0d0d8210 */ /* 0x000fc80007ffe0ff */
[----:B------:R-:W-:-:S13]  /*3700*/  ISETP.GT.U32.AND P0, PT, R12, R13, PT ;  /* 0x0000000d0c00720c */ /* 0x000fda0003f04070 */
[----:B------:R-:W-:Y:S02]  /*3710*/  @!P0 IMAD.IADD R13, R13, 0x1, -R12 ;  /* 0x000000010d0d8824 */ /* 0x000fe400078e0a0c */
[----:B------:R-:W1:Y:S03]  /*3720*/  F2I.CEIL.NTZ R12, R0 ;  /* 0x00000000000c7305 */ /* 0x000e66000020b100 */
        /* <DEDUP_REMOVED lines=18> */
[----:B------:R-:W-:Y:S01]  /*3850*/  I2FP.F32.S32 R10, R10 ;  /* 0x0000000a000a7245 */ /* 0x000fe20000201400 */
[----:B------:R-:W-:-:S04]  /*3860*/  IMAD.WIDE R26, R4, 0x4, R26 ;  /* 0x00000004041a7825 */ /* 0x000fc800078e021a */
[----:B------:R-:W-:Y:S01]  /*3870*/  FADD R10, R11, -R10 ;  /* 0x8000000a0b0a7221 */ /* 0x000fe20000000000 */
        /* <DEDUP_REMOVED lines=8> */
.L_x_65:
[----:B------:R-:W-:-:S05]  /*3900*/  IMAD.WIDE R26, R4, 0x4, R26 ;  /* 0x00000004041a7825 */ /* 0x000fca00078e021a */
[----:B------:R0:W-:Y:S01]  /*3910*/  STG.E desc[UR10][R26.64], RZ ;  /* 0x000000ff1a007986 */ /* 0x0001e2000c10190a */
[----:B------:R-:W-:Y:S05]  /*3920*/  BRA `(.L_x_61) ;  /* 0x0000000000087947 */ /* 0x000fea0003800000 */
.L_x_62:
[----:B------:R-:W-:-:S05]  /*3930*/  IMAD.WIDE R26, R4, 0x4, R26 ;  /* 0x00000004041a7825 */ /* 0x000fca00078e021a */
[----:B------:R0:W-:Y:S02]  /*3940*/  STG.E desc[UR10][R26.64], RZ ;  /* 0x000000ff1a007986 */ /* 0x0001e4000c10190a */
.L_x_61:
[----:B-1-3--:R-:W-:Y:S05]  /*3950*/  BSYNC.RECONVERGENT B0 ;  /* 0x0000000000007941 */ /* 0x00afea0003800200 */
.L_x_60:
[----:B------:R-:W-:-:S05]  /*3960*/  IMAD.IADD R4, R5, 0x1, R4 ;  /* 0x0000000105047824 */ /* 0x000fca00078e0204 */
[----:B------:R-:W-:-:S13]  /*3970*/  ISETP.GE.AND P0, PT, R4, UR5, PT ;  /* 0x0000000504007c0c */ /* 0x000fda000bf06270 */
[----:B------:R-:W-:Y:S05]  /*3980*/  @!P0 BRA `(.L_x_56) ;  /* 0xfffffff000b08947 */ /* 0x000fea000383ffff */
[----:B------:R-:W-:Y:S05]  /*3990*/  EXIT ;  /* 0x000000000000794d */ /* 0x000fea0003800000 */
        .weak           $__internal_1_$__cuda_sm3x_div_rn_noftz_f32_slowpath
        .type           $__internal_1_$__cuda_sm3x_div_rn_noftz_f32_slowpath,@function
        .size           $__internal_1_$__cuda_sm3x_div_rn_noftz_f32_slowpath,(.L_x_79 - $__internal_1_$__cuda_sm3x_div_rn_noftz_f32_slowpath)
$__internal_1_$__cuda_sm3x_div_rn_noftz_f32_slowpath:
[----:B------:R-:W-:Y:S01]  /*39a0*/  SHF.R.U32.HI R17, RZ, 0x17, R3 ;  /* 0x00000017ff117819 */ /* 0x000fe20000011603 */
[----:B------:R-:W-:Y:S01]  /*39b0*/  BSSY.RECONVERGENT B2, `(.L_x_66) ;  /* 0x0000063000027945 */ /* 0x000fe20003800200 */
[----:B------:R-:W-:Y:S02]  /*39c0*/  SHF.R.U32.HI R22, RZ, 0x17, R0 ;  /* 0x00000017ff167819 */ /* 0x000fe40000011600 */
[----:B------:R-:W-:Y:S02]  /*39d0*/  LOP3.LUT R17, R17, 0xff, RZ, 0xc0, !PT ;  /* 0x000000ff11117812 */ /* 0x000fe400078ec0ff */
[----:B------:R-:W-:Y:S02]  /*39e0*/  LOP3.LUT R22, R22, 0xff, RZ, 0xc0, !PT ;  /* 0x000000ff16167812 */ /* 0x000fe400078ec0ff */
[----:B------:R-:W-:-:S03]  /*39f0*/  IADD3 R23, PT, PT, R17, -0x1, RZ ;  /* 0xffffffff11177810 */ /* 0x000fc60007ffe0ff */
[----:B------:R-:W-:Y:S01]  /*3a00*/  VIADD R20, R22, 0xffffffff ;  /* 0xffffffff16147836 */ /* 0x000fe20000000000 */
[----:B------:R-:W-:-:S04]  /*3a10*/  ISETP.GT.U32.AND P0, PT, R23, 0xfd, PT ;  /* 0x000000fd1700780c */ /* 0x000fc80003f04070 */
[----:B------:R-:W-:-:S13]  /*3a20*/  ISETP.GT.U32.OR P0, PT, R20, 0xfd, P0 ;  /* 0x000000fd1400780c */ /* 0x000fda0000704470 */
[----:B------:R-:W-:Y:S01]  /*3a30*/  @!P0 MOV R20, RZ ;  /* 0x000000ff00148202 */ /* 0x000fe20000000f00 */
        /* <DEDUP_REMOVED lines=17> */
[----:B------:R-:W-:Y:S01]  /*3b50*/  VIADD R20, R22, 0xffffffff ;  /* 0xffffffff16147836 */ /* 0x000fe20000000000 */
[----:B------:R-:W-:-:S04]  /*3b60*/  ISETP.GE.AND P1, PT, R23, RZ, PT ;  /* 0x000000ff1700720c */ /* 0x000fc80003f26270 */
[----:B------:R-:W-:-:S09]  /*3b70*/  ISETP.GE.AND P0, PT, R20, RZ, PT ;  /* 0x000000ff1400720c */ /* 0x000fd20003f06270 */
[----:B------:R-:W-:-:S04]  /*3b80*/  @!P1 FFMA R3, R3, 1.84467440737095516160e+19, RZ ;  /* 0x5f80000003039823 */ /* 0x000fc800000000ff */
[----:B------:R-:W-:Y:S01]  /*3b90*/  @P0 MOV R20, RZ ;  /* 0x000000ff00140202 */ /* 0x000fe20000000f00 */
[----:B------:R-:W-:Y:S02]  /*3ba0*/  @!P0 IMAD.MOV.U32 R20, RZ, RZ, -0x40 ;  /* 0xffffffc0ff148424 */ /* 0x000fe400078e00ff */
[----:B------:R-:W-:-:S03]  /*3bb0*/  @!P0 FFMA R0, R0, 1.84467440737095516160e+19, RZ ;  /* 0x5f80000000008823 */ /* 0x000fc600000000ff */
[----:B------:R-:W-:-:S07]  /*3bc0*/  @!P1 IADD3 R20, PT, PT, R20, 0x40, RZ ;  /* 0x0000004014149810 */ /* 0x000fce0007ffe0ff */
.L_x_67:
[----:B------:R-:W-:Y:S01]  /*3bd0*/  LEA R28, R17, 0xc0800000, 0x17 ;  /* 0xc0800000111c7811 */ /* 0x000fe200078eb8ff */
[----:B------:R-:W-:Y:S01]  /*3be0*/  BSSY.RECONVERGENT B3, `(.L_x_72) ;  /* 0x0000036000037945 */ /* 0x000fe20003800200 */
[----:B------:R-:W-:-:S03]  /*3bf0*/  IADD3 R22, PT, PT, R22, -0x7f, RZ ;  /* 0xffffff8116167810 */ /* 0x000fc60007ffe0ff */
[----:B------:R-:W-:Y:S02]  /*3c00*/  IMAD.IADD R28, R3, 0x1, -R28 ;  /* 0x00000001031c7824 */ /* 0x000fe400078e0a1c */
[----:B------:R-:W-:Y:S02]  /*3c10*/  IMAD R0, R22, -0x800000, R0 ;  /* 0xff80000016007824 */ /* 0x000fe400078e0200 */
[----:B------:R-:W0:Y:S01]  /*3c20*/  MUFU.RCP R24, R28 ;  /* 0x0000001c00187308 */ /* 0x000e220000001000 */
[----:B------:R-:W-:-:S04]  /*3c30*/  FADD.FTZ R3, -R28, -RZ ;  /* 0x800000ff1c037221 */ /* 0x000fc80000010100 */
[----:B0-----:R-:W-:-:S04]  /*3c40*/  FFMA R23, R24, R3, 1 ;  /* 0x3f80000018177423 */ /* 0x001fc80000000003 */
[----:B------:R-:W-:-:S04]  /*3c50*/  FFMA R23, R24, R23, R24 ;  /* 0x0000001718177223 */ /* 0x000fc80000000018 */
[----:B------:R-:W-:-:S04]  /*3c60*/  FFMA R24, R0, R23, RZ ;  /* 0x0000001700187223 */ /* 0x000fc800000000ff */
[----:B------:R-:W-:-:S04]  /*3c70*/  FFMA R25, R3, R24, R0 ;  /* 0x0000001803197223 */ /* 0x000fc80000000000 */
[----:B------:R-:W-:Y:S01]  /*3c80*/  FFMA R24, R23, R25, R24 ;  /* 0x0000001917187223 */ /* 0x000fe20000000018 */
[----:B------:R-:W-:-:S03]  /*3c90*/  IADD3 R25, PT, PT, R22, 0x7f, -R17 ;  /* 0x0000007f16197810 */ /* 0x000fc60007ffe811 */
[----:B------:R-:W-:Y:S02]  /*3ca0*/  FFMA R3, R3, R24, R0 ;  /* 0x0000001803037223 */ /* 0x000fe40000000000 */
[----:B------:R-:W-:Y:S02]  /*3cb0*/  IMAD.IADD R25, R25, 0x1, R20 ;  /* 0x0000000119197824 */ /* 0x000fe400078e0214 */
        /* <DEDUP_REMOVED lines=36> */
.L_x_74:
[----:B------:R-:W-:-:S04]  /*3f00*/  LOP3.LUT R0, R0, 0x80000000, RZ, 0xc0, !PT ;  /* 0x8000000000007812 */ /* 0x000fc800078ec0ff */
[----:B------:R-:W-:Y:S01]  /*3f10*/  LOP3.LUT R0, R0, 0x7f800000, RZ, 0xfc, !PT ;  /* 0x7f80000000007812 */ /* 0x000fe200078efcff */
[----:B------:R-:W-:Y:S06]  /*3f20*/  BRA `(.L_x_75) ;  /* 0x0000000000047947 */ /* 0x000fec0003800000 */
.L_x_73:
[----:B------:R-:W-:-:S07]  /*3f30*/  IMAD R0, R25, 0x800000, R0 ;  /* 0x0080000019007824 */ /* 0x000fce00078e0200 */
.L_x_75:
[----:B------:R-:W-:Y:S05]  /*3f40*/  BSYNC.RECONVERGENT B3 ;  /* 0x0000000000037941 */ /* 0x000fea0003800200 */
.L_x_72:
[----:B------:R-:W-:Y:S05]  /*3f50*/  BRA `(.L_x_76) ;  /* 0x0000000000207947 */ /* 0x000fea0003800000 */
.L_x_71:
[----:B------:R-:W-:-:S04]  /*3f60*/  LOP3.LUT R0, R3, 0x80000000, R0, 0x48, !PT ;  /* 0x8000000003007812 */ /* 0x000fc800078e4800 */
[----:B------:R-:W-:Y:S01]  /*3f70*/  LOP3.LUT R0, R0, 0x7f800000, RZ, 0xfc, !PT ;  /* 0x7f80000000007812 */ /* 0x000fe200078efcff */
[----:B------:R-:W-:Y:S06]  /*3f80*/  BRA `(.L_x_76) ;  /* 0x0000000000147947 */ /* 0x000fec0003800000 */
.L_x_70:
[----:B------:R-:W-:Y:S01]  /*3f90*/  LOP3.LUT R0, R3, 0x80000000, R0, 0x48, !PT ;  /* 0x8000000003007812 */ /* 0x000fe200078e4800 */
[----:B------:R-:W-:Y:S06]  /*3fa0*/  BRA `(.L_x_76) ;  /* 0x00000000000c7947 */ /* 0x000fec0003800000 */
.L_x_69:
[----:B------:R-:W0:Y:S01]  /*3fb0*/  MUFU.RSQ R0, -QNAN ;  /* 0xffc0000000007908 */ /* 0x000e220000001400 */
[----:B------:R-:W-:Y:S05]  /*3fc0*/  BRA `(.L_x_76) ;  /* 0x0000000000047947 */ /* 0x000fea0003800000 */
.L_x_68:
[----:B------:R-:W-:-:S07]  /*3fd0*/  FADD.FTZ R0, R0, R3 ;  /* 0x0000000300007221 */ /* 0x000fce0000010000 */
.L_x_76:
[----:B------:R-:W-:Y:S05]  /*3fe0*/  BSYNC.RECONVERGENT B2 ;  /* 0x0000000000027941 */ /* 0x000fea0003800200 */
.L_x_66:
[----:B------:R-:W-:-:S04]  /*3ff0*/  HFMA2 R3, -RZ, RZ, 0, 0 ;  /* 0x00000000ff037431 */ /* 0x000fc800000001ff */
[----:B0-----:R-:W-:Y:S05]  /*4000*/  RET.REL.NODEC R2 `(_Z19cropResizeCHWKernelPKfiiiS0_iiiPfi) ;  /* 0xffffffbc02fc7950 */ /* 0x001fea0003c3ffff */
.L_x_77:
        /* <DEDUP_REMOVED lines=15> */
.L_x_79:


//--------------------- .nv.shared.reserved.0     --------------------------
	.section	.nv.shared.reserved.0,"aw",@nobits
	.weak		__nv_reservedSMEM_offset_0_alias
	.size		__nv_reservedSMEM_offset_0_alias, 0, 64
	.other		__nv_reservedSMEM_offset_0_alias,@"STO_CUDA_RESERVED_SHARED STV_DEFAULT"
__nv_reservedSMEM_offset_0_alias:
	.zero		0
	.zero		64


//--------------------- .nv.constant0._Z19cropResizeHWCKernelPKfiiiS0_iiiPfi --------------------------
	.section	.nv.constant0._Z19cropResizeHWCKernelPKfiiiS0_iiiPfi,"a",@progbits
	.sectionflags	@""
	.align	4
.nv.constant0._Z19cropResizeHWCKernelPKfiiiS0_iiiPfi:
	.zero		956


//--------------------- .nv.constant0._Z19cropResizeCHWKernelPKfiiiS0_iiiPfi --------------------------
	.section	.nv.constant0._Z19cropResizeCHWKernelPKfiiiS0_iiiPfi,"a",@progbits
	.sectionflags	@""
	.align	4
.nv.constant0._Z19cropResizeCHWKernelPKfiiiS0_iiiPfi:
	.zero		956


//--------------------- SYMBOLS --------------------------

	.type		.nv.reservedSmem.offset0,@object
	.size		.nv.reservedSmem.offset0,0x4
